def attn_fwd(
    Q,
    K,
    V,
    Out,
    Lse,
    sm_scale,
    stride_qz,
    stride_qh,
    stride_qm,
    stride_qk,
    stride_kz,
    stride_kh,
    stride_kn,
    stride_kk,
    stride_vz,
    stride_vh,
    stride_vn,
    stride_vk,
    stride_oz,
    stride_oh,
    stride_om,
    stride_ok,
    seqlen_q,
    seqlen_k,
    BLOCK_M: tl.constexpr,
    BLOCK_N: tl.constexpr,
    HEAD_DIM: tl.constexpr,
    CAUSAL: tl.constexpr,
):
    start_m = tl.program_id(0)
    off_hz = tl.program_id(1)
    q_off = off_hz * stride_qh
    k_off = off_hz * stride_kh
    v_off = off_hz * stride_vh
    offs_m = start_m * BLOCK_M + tl.arange(0, BLOCK_M)
    offs_d = tl.arange(0, HEAD_DIM)
    offs_n = tl.arange(0, BLOCK_N)
    q_ptrs = Q + q_off + offs_m[:, None] * stride_qm + offs_d[None, :] * stride_qk
    k_ptrs = K + k_off + offs_d[:, None] * stride_kk + offs_n[None, :] * stride_kn
    v_ptrs = V + v_off + offs_n[:, None] * stride_vn + offs_d[None, :] * stride_vk
    m_i = tl.full([BLOCK_M], float("-inf"), dtype=tl.float32)
    l_i = tl.zeros([BLOCK_M], dtype=tl.float32) + 1.0
    acc = tl.zeros([BLOCK_M, HEAD_DIM], dtype=tl.float32)
    q = tl.load(q_ptrs)
    acc, l_i, m_i = _attn_fwd_inner(
        acc,
        l_i,
        m_i,
        q,
        k_ptrs,
        v_ptrs,
        sm_scale,
        stride_kn,
        stride_vn,
        start_m,
        seqlen_k,
        BLOCK_M,
        BLOCK_N,
        HEAD_DIM,
        CAUSAL,
    )
    acc = acc / l_i[:, None]
    lse = m_i + tl.math.log2(l_i) / 1.4426950408889634
    o_ptrs = (
        Out
        + off_hz * stride_oh
        + offs_m[:, None] * stride_om
        + offs_d[None, :] * stride_ok
    )
    tl.store(o_ptrs, acc.to(Out.dtype.element_ty))
    tl.store(Lse + off_hz * seqlen_q + offs_m, lse)

# config = {"BLOCK_M": 64, "BLOCK_N": 64, "HEAD_DIM": 32, "arch": "sm_90", "causal": false, "dtype": "fp8e4m3", "num_stages": 2, "num_warps": 8}
# arch = sm_90


// ===== COMPILED SASS (sm_90a) =====

	.target	sm_90a

	.elftype	@"ET_EXEC"


//--------------------- .note.nv.tkinfo           --------------------------
	.section	.note.nv.tkinfo,"",@"SHT_NOTE"
	.sectionflags	@"SHF_NOTE_NV_TKINFO"
	.tkinfo
        /*0018*/ 	.word	0x00000002
        /*0030*/ 	.string	""
        /*0030*/ 	.string	"ptxas"
        /*0030*/ 	.string	"Cuda compilation tools, release 13.0, V13.0.88"
        /*0030*/ 	.string	"Build cuda_13.0.r13.0/compiler.36424714_0"
        /*0030*/ 	.string	"-v  -suppress-debug-info  -lineinfo  -arch sm_90a "



//--------------------- .note.nv.cuinfo           --------------------------
	.section	.note.nv.cuinfo,"",@"SHT_NOTE"
	.sectionflags	@"SHF_NOTE_NV_CUINFO"
        /*0018*/ 	.short	0x0002
        /*001a*/ 	.short	0x005a
        /*001c*/ 	.short	0x0082
	.zero		2


//--------------------- .nv.info                  --------------------------
	.section	.nv.info,"",@"SHT_CUDA_INFO"
	.align	4


	//----- nvinfo : EIATTR_REGCOUNT
	.align		4
        /*0000*/ 	.byte	0x04, 0x2f
        /*0002*/ 	.short	(.L_2 - .L_1)
	.align		4
.L_1:
        /*0004*/ 	.word	index@(attn_fwd)
        /*0008*/ 	.word	0x00000071


	//----- nvinfo : EIATTR_FRAME_SIZE
	.align		4
.L_2:
        /*000c*/ 	.byte	0x04, 0x11
        /*000e*/ 	.short	(.L_4 - .L_3)
	.align		4
.L_3:
        /*0010*/ 	.word	index@(attn_fwd)
        /*0014*/ 	.word	0x00000000


	//----- nvinfo : EIATTR_MIN_STACK_SIZE
	.align		4
.L_4:
        /*0018*/ 	.byte	0x04, 0x12
        /*001a*/ 	.short	(.L_6 - .L_5)
	.align		4
.L_5:
        /*001c*/ 	.word	index@(attn_fwd)
        /*0020*/ 	.word	0x00000000
.L_6:


//--------------------- .nv.compat                --------------------------
	.section	.nv.compat,"",@"SHT_CUDA_COMPAT_INFO"
	.align	4
        /*0000*/ 	.byte	0x02, 0x09, 0x01, 0x00, 0x02, 0x02, 0x04, 0x00, 0x02, 0x05, 0x05, 0x00, 0x03, 0x07, 0x01, 0x01
        /*0010*/ 	.byte	0x02, 0x03, 0x00, 0x00, 0x02, 0x06, 0x01, 0x00, 0x04, 0x0b, 0x08, 0x00, 0x00, 0x00, 0x00, 0x00
        /*0020*/ 	.byte	0x00, 0x00, 0x00, 0x00


//--------------------- .nv.info.attn_fwd         --------------------------
	.section	.nv.info.attn_fwd,"",@"SHT_CUDA_INFO"
	.sectionflags	@""
	.align	4


	//----- nvinfo : EIATTR_CUDA_API_VERSION
	.align		4
        /*0000*/ 	.byte	0x04, 0x37
        /*0002*/ 	.short	(.L_8 - .L_7)
.L_7:
        /*0004*/ 	.word	0x00000082


	//----- nvinfo : EIATTR_KPARAM_INFO
	.align		4
.L_8:
        /*0008*/ 	.byte	0x04, 0x17
        /*000a*/ 	.short	(.L_10 - .L_9)
.L_9:
        /*000c*/ 	.word	0x00000000
        /*0010*/ 	.short	0x0019
        /*0012*/ 	.short	0x0080
        /*0014*/ 	.byte	0x00, 0xf4, 0x21, 0x00


	//----- nvinfo : EIATTR_KPARAM_INFO
	.align		4
.L_10:
        /*0018*/ 	.byte	0x04, 0x17
        /*001a*/ 	.short	(.L_12 - .L_11)
.L_11:
        /*001c*/ 	.word	0x00000000
        /*0020*/ 	.short	0x0018
        /*0022*/ 	.short	0x0078
        /*0024*/ 	.byte	0x00, 0xf4, 0x21, 0x00


	//----- nvinfo : EIATTR_KPARAM_INFO
	.align		4
.L_12:
        /*0028*/ 	.byte	0x04, 0x17
        /*002a*/ 	.short	(.L_14 - .L_13)
.L_13:
        /*002c*/ 	.word	0x00000000
        /*0030*/ 	.short	0x0017
        /*0032*/ 	.short	0x0070
        /*0034*/ 	.byte	0x00, 0xf0, 0x11, 0x00


	//----- nvinfo : EIATTR_KPARAM_INFO
	.align		4
.L_14:
        /*0038*/ 	.byte	0x04, 0x17
        /*003a*/ 	.short	(.L_16 - .L_15)
.L_15:
        /*003c*/ 	.word	0x00000000
        /*0040*/ 	.short	0x0016
        /*0042*/ 	.short	0x006c
        /*0044*/ 	.byte	0x00, 0xf0, 0x11, 0x00


	//----- nvinfo : EIATTR_KPARAM_INFO
	.align		4
.L_16:
        /*0048*/ 	.byte	0x04, 0x17
        /*004a*/ 	.short	(.L_18 - .L_17)
.L_17:
        /*004c*/ 	.word	0x00000000
        /*0050*/ 	.short	0x0015
        /*0052*/ 	.short	0x0068
        /*0054*/ 	.byte	0x00, 0xf0, 0x11, 0x00


	//----- nvinfo : EIATTR_KPARAM_INFO
	.align		4
.L_18:
        /*0058*/ 	.byte	0x04, 0x17
        /*005a*/ 	.short	(.L_20 - .L_19)
.L_19:
        /*005c*/ 	.word	0x00000000
        /*0060*/ 	.short	0x0014
        /*0062*/ 	.short	0x0064
        /*0064*/ 	.byte	0x00, 0xf0, 0x11, 0x00


	//----- nvinfo : EIATTR_KPARAM_INFO
	.align		4
.L_20:
        /*0068*/ 	.byte	0x04, 0x17
        /*006a*/ 	.short	(.L_22 - .L_21)
.L_21:
        /*006c*/ 	.word	0x00000000
        /*0070*/ 	.short	0x0013
        /*0072*/ 	.short	0x0060
        /*0074*/ 	.byte	0x00, 0xf0, 0x11, 0x00


	//----- nvinfo : EIATTR_KPARAM_INFO
	.align		4
.L_22:
        /*0078*/ 	.byte	0x04, 0x17
        /*007a*/ 	.short	(.L_24 - .L_23)
.L_23:
        /*007c*/ 	.word	0x00000000
        /*0080*/ 	.short	0x0012
        /*0082*/ 	.short	0x005c
        /*0084*/ 	.byte	0x00, 0xf0, 0x11, 0x00


	//----- nvinfo : EIATTR_KPARAM_INFO
	.align		4
.L_24:
        /*0088*/ 	.byte	0x04, 0x17
        /*008a*/ 	.short	(.L_26 - .L_25)
.L_25:
        /*008c*/ 	.word	0x00000000
        /*0090*/ 	.short	0x0011
        /*0092*/ 	.short	0x0058
        /*0094*/ 	.byte	0x00, 0xf0, 0x11, 0x00


	//----- nvinfo : EIATTR_KPARAM_INFO
	.align		4
.L_26:
        /*0098*/ 	.byte	0x04, 0x17
        /*009a*/ 	.short	(.L_28 - .L_27)
.L_27:
        /*009c*/ 	.word	0x00000000
        /*00a0*/ 	.short	0x0010
        /*00a2*/ 	.short	0x0054
        /*00a4*/ 	.byte	0x00, 0xf0, 0x11, 0x00


	//----- nvinfo : EIATTR_KPARAM_INFO
	.align		4
.L_28:
        /*00a8*/ 	.byte	0x04, 0x17
        /*00aa*/ 	.short	(.L_30 - .L_29)
.L_29:
        /*00ac*/ 	.word	0x00000000
        /*00b0*/ 	.short	0x000f
        /*00b2*/ 	.short	0x0050
        /*00b4*/ 	.byte	0x00, 0xf0, 0x11, 0x00


	//----- nvinfo : EIATTR_KPARAM_INFO
	.align		4
.L_30:
        /*00b8*/ 	.byte	0x04, 0x17
        /*00ba*/ 	.short	(.L_32 - .L_31)
.L_31:
        /*00bc*/ 	.word	0x00000000
        /*00c0*/ 	.short	0x000e
        /*00c2*/ 	.short	0x004c
        /*00c4*/ 	.byte	0x00, 0xf0, 0x11, 0x00


	//----- nvinfo : EIATTR_KPARAM_INFO
	.align		4
.L_32:
        /*00c8*/ 	.byte	0x04, 0x17
        /*00ca*/ 	.short	(.L_34 - .L_33)
.L_33:
        /*00cc*/ 	.word	0x00000000
        /*00d0*/ 	.short	0x000d
        /*00d2*/ 	.short	0x0048
        /*00d4*/ 	.byte	0x00, 0xf0, 0x11, 0x00


	//----- nvinfo : EIATTR_KPARAM_INFO
	.align		4
.L_34:
        /*00d8*/ 	.byte	0x04, 0x17
        /*00da*/ 	.short	(.L_36 - .L_35)
.L_35:
        /*00dc*/ 	.word	0x00000000
        /*00e0*/ 	.short	0x000c
        /*00e2*/ 	.short	0x0044
        /*00e4*/ 	.byte	0x00, 0xf0, 0x11, 0x00


	//----- nvinfo : EIATTR_KPARAM_INFO
	.align		4
.L_36:
        /*00e8*/ 	.byte	0x04, 0x17
        /*00ea*/ 	.short	(.L_38 - .L_37)
.L_37:
        /*00ec*/ 	.word	0x00000000
        /*00f0*/ 	.short	0x000b
        /*00f2*/ 	.short	0x0040
        /*00f4*/ 	.byte	0x00, 0xf0, 0x11, 0x00


	//----- nvinfo : EIATTR_KPARAM_INFO
	.align		4
.L_38:
        /*00f8*/ 	.byte	0x04, 0x17
        /*00fa*/ 	.short	(.L_40 - .L_39)
.L_39:
        /*00fc*/ 	.word	0x00000000
        /*0100*/ 	.short	0x000a
        /*0102*/ 	.short	0x003c
        /*0104*/ 	.byte	0x00, 0xf0, 0x11, 0x00


	//----- nvinfo : EIATTR_KPARAM_INFO
	.align		4
.L_40:
        /*0108*/ 	.byte	0x04, 0x17
        /*010a*/ 	.short	(.L_42 - .L_41)
.L_41:
        /*010c*/ 	.word	0x00000000
        /*0110*/ 	.short	0x0009
        /*0112*/ 	.short	0x0038
        /*0114*/ 	.byte	0x00, 0xf0, 0x11, 0x00


	//----- nvinfo : EIATTR_KPARAM_INFO
	.align		4
.L_42:
        /*0118*/ 	.byte	0x04, 0x17
        /*011a*/ 	.short	(.L_44 - .L_43)
.L_43:
        /*011c*/ 	.word	0x00000000
        /*0120*/ 	.short	0x0008
        /*0122*/ 	.short	0x0034
        /*0124*/ 	.byte	0x00, 0xf0, 0x11, 0x00


	//----- nvinfo : EIATTR_KPARAM_INFO
	.align		4
.L_44:
        /*0128*/ 	.byte	0x04, 0x17
        /*012a*/ 	.short	(.L_46 - .L_45)
.L_45:
        /*012c*/ 	.word	0x00000000
        /*0130*/ 	.short	0x0007
        /*0132*/ 	.short	0x0030
        /*0134*/ 	.byte	0x00, 0xf0, 0x11, 0x00


	//----- nvinfo : EIATTR_KPARAM_INFO
	.align		4
.L_46:
        /*0138*/ 	.byte	0x04, 0x17
        /*013a*/ 	.short	(.L_48 - .L_47)
.L_47:
        /*013c*/ 	.word	0x00000000
        /*0140*/ 	.short	0x0006
        /*0142*/ 	.short	0x002c
        /*0144*/ 	.byte	0x00, 0xf0, 0x11, 0x00


	//----- nvinfo : EIATTR_KPARAM_INFO
	.align		4
.L_48:
        /*0148*/ 	.byte	0x04, 0x17
        /*014a*/ 	.short	(.L_50 - .L_49)
.L_49:
        /*014c*/ 	.word	0x00000000
        /*0150*/ 	.short	0x0005
        /*0152*/ 	.short	0x0028
        /*0154*/ 	.byte	0x00, 0xf0, 0x11, 0x00


	//----- nvinfo : EIATTR_KPARAM_INFO
	.align		4
.L_50:
        /*0158*/ 	.byte	0x04, 0x17
        /*015a*/ 	.short	(.L_52 - .L_51)
.L_51:
        /*015c*/ 	.word	0x00000000
        /*0160*/ 	.short	0x0004
        /*0162*/ 	.short	0x0020
        /*0164*/ 	.byte	0x00, 0xf4, 0x21, 0x00


	//----- nvinfo : EIATTR_KPARAM_INFO
	.align		4
.L_52:
        /*0168*/ 	.byte	0x04, 0x17
        /*016a*/ 	.short	(.L_54 - .L_53)
.L_53:
        /*016c*/ 	.word	0x00000000
        /*0170*/ 	.short	0x0003
        /*0172*/ 	.short	0x0018
        /*0174*/ 	.byte	0x00, 0xf4, 0x21, 0x00


	//----- nvinfo : EIATTR_KPARAM_INFO
	.align		4
.L_54:
        /*0178*/ 	.byte	0x04, 0x17
        /*017a*/ 	.short	(.L_56 - .L_55)
.L_55:
        /*017c*/ 	.word	0x00000000
        /*0180*/ 	.short	0x0002
        /*0182*/ 	.short	0x0010
        /*0184*/ 	.byte	0x00, 0xf4, 0x21, 0x00


	//----- nvinfo : EIATTR_KPARAM_INFO
	.align		4
.L_56:
        /*0188*/ 	.byte	0x04, 0x17
        /*018a*/ 	.short	(.L_58 - .L_57)
.L_57:
        /*018c*/ 	.word	0x00000000
        /*0190*/ 	.short	0x0001
        /*0192*/ 	.short	0x0008
        /*0194*/ 	.byte	0x00, 0xf4, 0x21, 0x00


	//----- nvinfo : EIATTR_KPARAM_INFO
	.align		4
.L_58:
        /*0198*/ 	.byte	0x04, 0x17
        /*019a*/ 	.short	(.L_60 - .L_59)
.L_59:
        /*019c*/ 	.word	0x00000000
        /*01a0*/ 	.short	0x0000
        /*01a2*/ 	.short	0x0000
        /*01a4*/ 	.byte	0x00, 0xf4, 0x21, 0x00


	//----- nvinfo : EIATTR_SPARSE_MMA_MASK
	.align		4
.L_60:
        /*01a8*/ 	.byte	0x03, 0x50
        /*01aa*/ 	.short	0x0000


	//----- nvinfo : EIATTR_MAXREG_COUNT
	.align		4
        /*01ac*/ 	.byte	0x03, 0x1b
        /*01ae*/ 	.short	0x00ff


	//----- nvinfo : EIATTR_NUM_BARRIERS
	.align		4
        /*01b0*/ 	.byte	0x02, 0x4c
        /*01b2*/ 	.byte	0x01
	.zero		1


	//----- nvinfo : EIATTR_MERCURY_ISA_VERSION
	.align		4
        /*01b4*/ 	.byte	0x03, 0x5f
        /*01b6*/ 	.short	0x0101


	//----- nvinfo : EIATTR_COOP_GROUP_MASK_REGIDS
	.align		4
        /*01b8*/ 	.byte	0x04, 0x29
        /*01ba*/ 	.short	(.L_62 - .L_61)


	//   ....[0]....
.L_61:
        /*01bc*/ 	.word	0xffffffff


	//   ....[1]....
        /*01c0*/ 	.word	0xffffffff


	//   ....[2]....
        /*01c4*/ 	.word	0xffffffff


	//   ....[3]....
        /*01c8*/ 	.word	0xffffffff


	//   ....[4]....
        /*01cc*/ 	.word	0xffffffff


	//   ....[5]....
        /*01d0*/ 	.word	0xffffffff


	//   ....[6]....
        /*01d4*/ 	.word	0xffffffff


	//   ....[7]....
        /*01d8*/ 	.word	0xffffffff


	//   ....[8]....
        /*01dc*/ 	.word	0xffffffff


	//   ....[9]....
        /*01e0*/ 	.word	0xffffffff


	//   ....[10]....
        /*01e4*/ 	.word	0xffffffff


	//   ....[11]....
        /*01e8*/ 	.word	0xffffffff


	//   ....[12]....
        /*01ec*/ 	.word	0xffffffff


	//   ....[13]....
        /*01f0*/ 	.word	0xffffffff


	//   ....[14]....
        /*01f4*/ 	.word	0xffffffff


	//   ....[15]....
        /*01f8*/ 	.word	0xffffffff


	//----- nvinfo : EIATTR_COOP_GROUP_INSTR_OFFSETS
	.align		4
.L_62:
        /*01fc*/ 	.byte	0x04, 0x28
        /*01fe*/ 	.short	(.L_64 - .L_63)


	//   ....[0]....
.L_63:
        /*0200*/ 	.word	0x00001340


	//   ....[1]....
        /*0204*/ 	.word	0x00001410


	//   ....[2]....
        /*0208*/ 	.word	0x00001550


	//   ....[3]....
        /*020c*/ 	.word	0x00001620


	//   ....[4]....
        /*0210*/ 	.word	0x00001f30


	//   ....[5]....
        /*0214*/ 	.word	0x00001f60


	//   ....[6]....
        /*0218*/ 	.word	0x00001f80


	//   ....[7]....
        /*021c*/ 	.word	0x00001fa0


	//   ....[8]....
        /*0220*/ 	.word	0x00001fb0


	//   ....[9]....
        /*0224*/ 	.word	0x00001fc0


	//   ....[10]....
        /*0228*/ 	.word	0x00001fd0


	//   ....[11]....
        /*022c*/ 	.word	0x00001fe0


	//   ....[12]....
        /*0230*/ 	.word	0x00002250


	//   ....[13]....
        /*0234*/ 	.word	0x00002270


	//   ....[14]....
        /*0238*/ 	.word	0x000022b0


	//   ....[15]....
        /*023c*/ 	.word	0x000022c0


	//----- nvinfo : EIATTR_EXIT_INSTR_OFFSETS
	.align		4
.L_64:
        /*0240*/ 	.byte	0x04, 0x1c
        /*0242*/ 	.short	(.L_66 - .L_65)


	//   ....[0]....
.L_65:
        /*0244*/ 	.word	0x000030a0


	//   ....[1]....
        /*0248*/ 	.word	0x000030d0


	//----- nvinfo : EIATTR_REQNTID
	.align		4
.L_66:
        /*024c*/ 	.byte	0x04, 0x10
        /*024e*/ 	.short	(.L_68 - .L_67)
.L_67:
        /*0250*/ 	.word	0x00000100
        /*0254*/ 	.word	0x00000001
        /*0258*/ 	.word	0x00000001


	//----- nvinfo : EIATTR_CBANK_PARAM_SIZE
	.align		4
.L_68:
        /*025c*/ 	.byte	0x03, 0x19
        /*025e*/ 	.short	0x0088


	//----- nvinfo : EIATTR_PARAM_CBANK
	.align		4
        /*0260*/ 	.byte	0x04, 0x0a
        /*0262*/ 	.short	(.L_70 - .L_69)
	.align		4
.L_69:
        /*0264*/ 	.word	index@(.nv.constant0.attn_fwd)
        /*0268*/ 	.short	0x0210
        /*026a*/ 	.short	0x0088


	//----- nvinfo : EIATTR_SW_WAR
	.align		4
.L_70:
        /*026c*/ 	.byte	0x04, 0x36
        /*026e*/ 	.short	(.L_72 - .L_71)
.L_71:
        /*0270*/ 	.word	0x00000008
.L_72:


//--------------------- .nv.callgraph             --------------------------
	.section	.nv.callgraph,"",@"SHT_CUDA_CALLGRAPH"
	.align	4
	.sectionentsize	8
	.align		4
        /*0000*/ 	.word	0x00000000
	.align		4
        /*0004*/ 	.word	0xffffffff
	.align		4
        /*0008*/ 	.word	0x00000000
	.align		4
        /*000c*/ 	.word	0xfffffffe
	.align		4
        /*0010*/ 	.word	0x00000000
	.align		4
        /*0014*/ 	.word	0xfffffffd
	.align		4
        /*0018*/ 	.word	0x00000000
	.align		4
        /*001c*/ 	.word	0xfffffffc


//--------------------- .nv.constant4             --------------------------
	.section	.nv.constant4,"a",@progbits
	.align	8
	.align		8
.nv.constant4:
        /*0000*/ 	.dword	_$_str


//--------------------- .text.attn_fwd            --------------------------
	.section	.text.attn_fwd,"ax",@progbits
	.align	128
        .global         attn_fwd
        .type           attn_fwd,@function
        .size           attn_fwd,(.L_x_3 - attn_fwd)
        .other          attn_fwd,@"STO_CUDA_ENTRY STV_DEFAULT"
attn_fwd:
.text.attn_fwd:
[----:B------:R-:W-:Y:S01]  /*0000*/  LDC R1, c[0x0][0x28] ;  /* 0x00000a00ff017b82 */ /* 0x000fe20000000800 */
[----:B------:R-:W0:Y:S07]  /*0010*/  S2R R20, SR_TID.X ;  /* 0x0000000000147919 */ /* 0x000e2e0000002100 */
[----:B------:R-:W1:Y:S01]  /*0020*/  S2UR UR17, SR_CTAID.Y ;  /* 0x00000000001179c3 */ /* 0x000e620000002600 */
[----:B------:R-:W-:Y:S01]  /*0030*/  ULDC.64 UR4, c[0x0][0x240] ;  /* 0x0000900000047ab9 */ /* 0x000fe20000000a00 */
[----:B------:R-:W-:Y:S01]  /*0040*/  ULDC.64 UR20, c[0x0][0x208] ;  /* 0x0000820000147ab9 */ /* 0x000fe20000000a00 */
[----:B------:R-:W2:Y:S05]  /*0050*/  S2R R0, SR_CTAID.X ;  /* 0x0000000000007919 */ /* 0x000eaa0000002500 */
[----:B------:R-:W3:Y:S08]  /*0060*/  LDC R27, c[0x0][0x248] ;  /* 0x00009200ff1b7b82 */ /* 0x000ef00000000800 */
[----:B------:R-:W4:Y:S01]  /*0070*/  LDC.64 R16, c[0x0][0x210] ;  /* 0x00008400ff107b82 */ /* 0x000f220000000a00 */
[----:B-1----:R-:W-:-:S07]  /*0080*/  UIMAD UR4, UR17, UR4, URZ ;  /* 0x00000004110472a4 */ /* 0x002fce000f8e023f */
[----:B------:R-:W1:Y:S01]  /*0090*/  LDC R97, c[0x0][0x280] ;  /* 0x0000a000ff617b82 */ /* 0x000e620000000800 */
[C---:B0-----:R-:W-:Y:S02]  /*00a0*/  LOP3.LUT R21, R20.reuse, 0x3f, RZ, 0xc0, !PT ;  /* 0x0000003f14157812 */ /* 0x041fe400078ec0ff */
[----:B------:R-:W-:Y:S02]  /*00b0*/  SHF.R.U32.HI R22, RZ, 0x6, R20 ;  /* 0x00000006ff167819 */ /* 0x000fe40000011614 */
[----:B------:R-:W-:Y:S01]  /*00c0*/  LEA.HI R4, R20, 0xc, RZ, 0x1a ;  /* 0x0000000c14047811 */ /* 0x000fe200078fd0ff */
[----:B--2---:R-:W-:Y:S01]  /*00d0*/  IMAD R19, R0, 0x40, R21 ;  /* 0x0000004000137824 */ /* 0x004fe200078e0215 */
[----:B------:R-:W-:-:S03]  /*00e0*/  SGXT.U32 R22, R22, 0x2 ;  /* 0x000000021616781a */ /* 0x000fc60000000000 */
[----:B------:R-:W-:Y:S01]  /*00f0*/  IMAD R3, R19, UR5, RZ ;  /* 0x0000000513037c24 */ /* 0x000fe2000f8e02ff */
[----:B------:R-:W-:Y:S01]  /*0100*/  USHF.R.S32.HI UR5, URZ, 0x1f, UR4 ;  /* 0x0000001f3f057899 */ /* 0x000fe20008011404 */
[-C--:B---3--:R-:W-:Y:S02]  /*0110*/  IMAD R0, R22, R27.reuse, RZ ;  /* 0x0000001b16007224 */ /* 0x088fe400078e02ff */
[----:B------:R-:W-:Y:S01]  /*0120*/  IMAD R8, R4, R27, RZ ;  /* 0x0000001b04087224 */ /* 0x000fe200078e02ff */
[----:B----4-:R-:W-:Y:S01]  /*0130*/  IADD3 R13, P0, P1, R3, UR4, R16 ;  /* 0x00000004030d7c10 */ /* 0x010fe2000f91e010 */
[----:B------:R-:W-:Y:S01]  /*0140*/  IMAD R5, R27, 0x4, R0 ;  /* 0x000000041b057824 */ /* 0x000fe200078e0200 */
[----:B------:R-:W-:-:S04]  /*0150*/  SHF.R.S32.HI R2, RZ, 0x1f, R3 ;  /* 0x0000001fff027819 */ /* 0x000fc80000011403 */
[----:B------:R-:W-:Y:S02]  /*0160*/  IADD3.X R17, R2, UR5, R17, P0, P1 ;  /* 0x0000000502117c10 */ /* 0x000fe400087e2411 */
[CC--:B------:R-:W-:Y:S02]  /*0170*/  IADD3 R2, P0, R0.reuse, R13.reuse, RZ ;  /* 0x0000000d00027210 */ /* 0x0c0fe40007f1e0ff */
[----:B------:R-:W-:Y:S02]  /*0180*/  IADD3 R6, P1, R5, R13, RZ ;  /* 0x0000000d05067210 */ /* 0x000fe40007f3e0ff */
[----:B------:R-:W-:Y:S01]  /*0190*/  LEA.HI.X.SX32 R3, R0, R17, 0x1, P0 ;  /* 0x0000001100037211 */ /* 0x000fe200000f0eff */
[----:B------:R-:W-:Y:S01]  /*01a0*/  IMAD R0, R27, 0x4, R5 ;  /* 0x000000041b007824 */ /* 0x000fe200078e0205 */
[C---:B------:R-:W-:Y:S02]  /*01b0*/  IADD3 R10, P0, R8.reuse, R13, RZ ;  /* 0x0000000d080a7210 */ /* 0x040fe40007f1e0ff */
[-C--:B------:R-:W-:Y:S01]  /*01c0*/  LEA.HI.X.SX32 R7, R5, R17.reuse, 0x1, P1 ;  /* 0x0000001105077211 */ /* 0x080fe200008f0eff */
[----:B------:R0:W2:Y:S01]  /*01d0*/  LDG.E.U8 R24, desc[UR20][R2.64] ;  /* 0x0000001402187981 */ /* 0x0000a2000c1e1100 */
[----:B------:R-:W-:Y:S01]  /*01e0*/  LEA.HI.X.SX32 R11, R8, R17, 0x1, P0 ;  /* 0x00000011080b7211 */ /* 0x000fe200000f0eff */
[----:B------:R-:W-:Y:S01]  /*01f0*/  IMAD R5, R27, 0x8, R0 ;  /* 0x000000081b057824 */ /* 0x000fe200078e0200 */
[----:B------:R-:W-:Y:S01]  /*0200*/  IADD3 R8, P0, R0, R13, RZ ;  /* 0x0000000d00087210 */ /* 0x000fe20007f1e0ff */
[----:B------:R3:W4:Y:S01]  /*0210*/  LDG.E.U8 R25, desc[UR20][R6.64] ;  /* 0x0000001406197981 */ /* 0x000722000c1e1100 */
[----:B------:R-:W-:-:S02]  /*0220*/  LEA.HI R23, R20, 0x1c, RZ, 0x1a ;  /* 0x0000001c14177811 */ /* 0x000fc400078fd0ff */
[----:B------:R-:W-:Y:S01]  /*0230*/  LEA.HI.X.SX32 R9, R0, R17, 0x1, P0 ;  /* 0x0000001100097211 */ /* 0x000fe200000f0eff */
[----:B------:R-:W-:Y:S01]  /*0240*/  IMAD R0, R27, 0x4, R5 ;  /* 0x000000041b007824 */ /* 0x000fe200078e0205 */
[----:B------:R-:W5:Y:S01]  /*0250*/  LDG.E.U8 R10, desc[UR20][R10.64] ;  /* 0x000000140a0a7981 */ /* 0x000f62000c1e1100 */
[----:B------:R-:W-:Y:S01]  /*0260*/  IMAD R15, R23, R27, RZ ;  /* 0x0000001b170f7224 */ /* 0x000fe200078e02ff */
[-C--:B0-----:R-:W-:Y:S01]  /*0270*/  IADD3 R2, P0, R5, R13.reuse, RZ ;  /* 0x0000000d05027210 */ /* 0x081fe20007f1e0ff */
[----:B------:R-:W-:Y:S01]  /*0280*/  IMAD R16, R27, 0x4, R0 ;  /* 0x000000041b107824 */ /* 0x000fe200078e0200 */
[----:B------:R-:W-:Y:S01]  /*0290*/  IADD3 R12, P1, R0, R13, RZ ;  /* 0x0000000d000c7210 */ /* 0x000fe20007f3e0ff */
[----:B------:R0:W5:Y:S01]  /*02a0*/  LDG.E.U8 R8, desc[UR20][R8.64] ;  /* 0x0000001408087981 */ /* 0x000162000c1e1100 */
[----:B------:R-:W-:Y:S02]  /*02b0*/  LEA.HI.X.SX32 R3, R5, R17, 0x1, P0 ;  /* 0x0000001105037211 */ /* 0x000fe400000f0eff */
[----:B------:R-:W-:-:S02]  /*02c0*/  IADD3 R14, P2, R15, R13, RZ ;  /* 0x0000000d0f0e7210 */ /* 0x000fc40007f5e0ff */
[----:B---3--:R-:W-:Y:S01]  /*02d0*/  IADD3 R6, P0, R16, R13, RZ ;  /* 0x0000000d10067210 */ /* 0x008fe20007f1e0ff */
[----:B------:R-:W3:Y:S01]  /*02e0*/  LDG.E.U8 R2, desc[UR20][R2.64] ;  /* 0x0000001402027981 */ /* 0x000ee2000c1e1100 */
[-C--:B------:R-:W-:Y:S02]  /*02f0*/  LEA.HI.X.SX32 R13, R0, R17.reuse, 0x1, P1 ;  /* 0x00000011000d7211 */ /* 0x080fe400008f0eff */
[-C--:B------:R-:W-:Y:S02]  /*0300*/  LEA.HI.X.SX32 R15, R15, R17.reuse, 0x1, P2 ;  /* 0x000000110f0f7211 */ /* 0x080fe400010f0eff */
[----:B------:R-:W-:Y:S01]  /*0310*/  LEA.HI.X.SX32 R7, R16, R17, 0x1, P0 ;  /* 0x0000001110077211 */ /* 0x000fe200000f0eff */
[----:B------:R-:W3:Y:S04]  /*0320*/  LDG.E.U8 R12, desc[UR20][R12.64] ;  /* 0x000000140c0c7981 */ /* 0x000ee8000c1e1100 */
[----:B------:R1:W3:Y:S04]  /*0330*/  LDG.E.U8 R6, desc[UR20][R6.64] ;  /* 0x0000001406067981 */ /* 0x0002e8000c1e1100 */
[----:B------:R1:W3:Y:S01]  /*0340*/  LDG.E.U8 R14, desc[UR20][R14.64] ;  /* 0x000000140e0e7981 */ /* 0x0002e2000c1e1100 */
[----:B------:R-:W1:Y:S01]  /*0350*/  S2UR UR16, SR_CgaCtaId ;  /* 0x00000000001079c3 */ /* 0x000e620000008800 */
[C---:B------:R-:W-:Y:S01]  /*0360*/  IMAD.SHL.U32 R18, R20.reuse, 0x20, RZ ;  /* 0x0000002014127824 */ /* 0x040fe200078e00ff */
[----:B------:R-:W-:Y:S01]  /*0370*/  SHF.R.S32.HI R5, RZ, 0x2, R20 ;  /* 0x00000002ff057819 */ /* 0x000fe20000011414 */
[----:B0-----:R-:W-:-:S03]  /*0380*/  IMAD.SHL.U32 R9, R20, 0x40, RZ ;  /* 0x0000004014097824 */ /* 0x001fc600078e00ff */
[----:B------:R-:W-:Y:S02]  /*0390*/  SGXT R5, R5, 0x1 ;  /* 0x000000010505781a */ /* 0x000fe40000000200 */
[----:B------:R-:W-:Y:S01]  /*03a0*/  LOP3.LUT R0, R18, 0x760, RZ, 0xc0, !PT ;  /* 0x0000076012007812 */ /* 0x000fe200078ec0ff */
[----:B------:R-:W-:Y:S01]  /*03b0*/  UMOV UR4, 0x400 ;  /* 0x0000040000047882 */ /* 0x000fe20000000000 */
[----:B------:R-:W-:Y:S02]  /*03c0*/  LOP3.LUT R16, R20, 0x3f, RZ, 0xc0, !PT ;  /* 0x0000003f14107812 */ /* 0x000fe400078ec0ff */
[----:B------:R-:W-:Y:S02]  /*03d0*/  LOP3.LUT R9, R9, 0x600, RZ, 0xc0, !PT ;  /* 0x0000060009097812 */ /* 0x000fe400078ec0ff */
[----:B------:R-:W-:Y:S02]  /*03e0*/  LOP3.LUT R5, R0, 0x90, R5, 0xf8, !PT ;  /* 0x0000009000057812 */ /* 0x000fe400078ef805 */
[----:B-1----:R-:W-:-:S02]  /*03f0*/  ISETP.GE.AND P0, PT, R97, 0x1, PT ;  /* 0x000000016100780c */ /* 0x002fc40003f06270 */
[--C-:B------:R-:W-:Y:S01]  /*0400*/  SHF.R.U32.HI R7, RZ, 0x5, R20.reuse ;  /* 0x00000005ff077819 */ /* 0x100fe20000011614 */
[----:B------:R-:W-:Y:S01]  /*0410*/  IMAD R0, R16, 0x4, R9 ;  /* 0x0000000410007824 */ /* 0x000fe200078e0209 */
[----:B------:R-:W-:Y:S01]  /*0420*/  LOP3.LUT R3, R5, R22, RZ, 0xfc, !PT ;  /* 0x0000001605037212 */ /* 0x000fe200078efcff */
[----:B------:R-:W-:Y:S01]  /*0430*/  ULEA UR16, UR16, UR4, 0x18 ;  /* 0x0000000410107291 */ /* 0x000fe2000f8ec03f */
[----:B------:R-:W-:Y:S02]  /*0440*/  SHF.R.U32.HI R17, RZ, 0x2, R20 ;  /* 0x00000002ff117819 */ /* 0x000fe40000011614 */
[----:B------:R-:W-:Y:S02]  /*0450*/  R2UR UR22, R7 ;  /* 0x00000000071672ca */ /* 0x000fe400000e0000 */
[----:B------:R-:W-:Y:S01]  /*0460*/  LOP3.LUT R7, R3, 0x10, RZ, 0x3c, !PT ;  /* 0x0000001003077812 */ /* 0x000fe200078e3cff */
[----:B------:R-:W-:Y:S01]  /*0470*/  IMAD.SHL.U32 R15, R20, 0x8, RZ ;  /* 0x00000008140f7824 */ /* 0x000fe200078e00ff */
[----:B------:R-:W-:Y:S01]  /*0480*/  LOP3.LUT R17, R0, 0x20, R17, 0x78, !PT ;  /* 0x0000002000117812 */ /* 0x000fe200078e7811 */
[C---:B------:R-:W-:Y:S01]  /*0490*/  IMAD.SHL.U32 R0, R20.reuse, 0x4, RZ ;  /* 0x0000000414007824 */ /* 0x040fe200078e00ff */
[----:B------:R-:W-:Y:S01]  /*04a0*/  CS2R R56, SRZ ;  /* 0x0000000000387805 */ /* 0x000fe2000001ff00 */
[----:B------:R-:W-:Y:S01]  /*04b0*/  IMAD.MOV.U32 R34, RZ, RZ, -0x800000 ;  /* 0xff800000ff227424 */ /* 0x000fe200078e00ff */
[----:B------:R-:W-:Y:S01]  /*04c0*/  CS2R R58, SRZ ;  /* 0x00000000003a7805 */ /* 0x000fe2000001ff00 */
[----:B------:R-:W-:Y:S01]  /*04d0*/  IMAD.MOV.U32 R92, RZ, RZ, 0x3f800000 ;  /* 0x3f800000ff5c7424 */ /* 0x000fe200078e00ff */
[----:B------:R-:W-:Y:S01]  /*04e0*/  CS2R R60, SRZ ;  /* 0x00000000003c7805 */ /* 0x000fe2000001ff00 */
[----:B------:R-:W-:Y:S01]  /*04f0*/  IMAD.MOV.U32 R93, RZ, RZ, 0x3f800000 ;  /* 0x3f800000ff5d7424 */ /* 0x000fe200078e00ff */
[----:B------:R-:W-:Y:S01]  /*0500*/  CS2R R62, SRZ ;  /* 0x00000000003e7805 */ /* 0x000fe2000001ff00 */
[----:B------:R-:W-:Y:S01]  /*0510*/  IMAD.MOV.U32 R5, RZ, RZ, -0x800000 ;  /* 0xff800000ff057424 */ /* 0x000fe200078e00ff */
[----:B------:R-:W-:-:S02]  /*0520*/  LOP3.LUT R16, R20, 0xe0, RZ, 0xc0, !PT ;  /* 0x000000e014107812 */ /* 0x000fc400078ec0ff */
[----:B------:R-:W-:Y:S02]  /*0530*/  LOP3.LUT R15, R15, 0x38, RZ, 0xc0, !PT ;  /* 0x000000380f0f7812 */ /* 0x000fe400078ec0ff */
[----:B------:R-:W-:Y:S01]  /*0540*/  LOP3.LUT R0, R0, 0xc0, RZ, 0xc0, !PT ;  /* 0x000000c000007812 */ /* 0x000fe200078ec0ff */
[----:B--2---:R-:W-:Y:S04]  /*0550*/  STS.U8 [R3+UR16], R24 ;  /* 0x0000001803007988 */ /* 0x004fe80008000010 */
[----:B----4-:R-:W-:Y:S04]  /*0560*/  STS.U8 [R3+UR16+0x4], R25 ;  /* 0x0000041903007988 */ /* 0x010fe80008000010 */
[----:B-----5:R-:W-:Y:S04]  /*0570*/  STS.U8 [R3+UR16+0xc], R10 ;  /* 0x00000c0a03007988 */ /* 0x020fe80008000010 */
[----:B------:R-:W-:Y:S04]  /*0580*/  STS.U8 [R3+UR16+0x8], R8 ;  /* 0x0000080803007988 */ /* 0x000fe80008000010 */
[----:B---3--:R-:W-:Y:S04]  /*0590*/  STS.U8 [R7+UR16], R2 ;  /* 0x0000000207007988 */ /* 0x008fe80008000010 */
[----:B------:R-:W-:Y:S04]  /*05a0*/  STS.U8 [R7+UR16+0x4], R12 ;  /* 0x0000040c07007988 */ /* 0x000fe80008000010 */
[----:B------:R-:W-:Y:S04]  /*05b0*/  STS.U8 [R7+UR16+0x8], R6 ;  /* 0x0000080607007988 */ /* 0x000fe80008000010 */
[----:B------:R0:W-:Y:S02]  /*05c0*/  STS.U8 [R7+UR16+0xc], R14 ;  /* 0x00000c0e07007988 */ /* 0x0001e40008000010 */
[----:B0-----:R-:W-:Y:S01]  /*05d0*/  SHF.R.U32.HI R14, RZ, 0x1, R20 ;  /* 0x00000001ff0e7819 */ /* 0x001fe20000011614 */
[----:B------:R-:W-:Y:S06]  /*05e0*/  @!P0 BRA `(.L_x_0) ;  /* 0x0000001c00688947 */ /* 0x000fec0003800000 */
[----:B------:R-:W0:Y:S01]  /*05f0*/  LDC.64 R2, c[0x0][0x250] ;  /* 0x00009400ff027b82 */ /* 0x000e220000000a00 */
[C---:B------:R-:W-:Y:S01]  /*0600*/  LOP3.LUT R5, R20.reuse, 0x1c, RZ, 0xc0, !PT ;  /* 0x0000001c14057812 */ /* 0x040fe200078ec0ff */
[----:B------:R-:W-:Y:S01]  /*0610*/  ULDC UR4, c[0x0][0x258] ;  /* 0x0000960000047ab9 */ /* 0x000fe20000000800 */
[----:B------:R-:W-:Y:S01]  /*0620*/  LOP3.LUT R6, R20, 0x1, RZ, 0xc0, !PT ;  /* 0x0000000114067812 */ /* 0x000fe200078ec0ff */
[----:B------:R-:W-:Y:S01]  /*0630*/  ULDC.64 UR18, c[0x0][0x260] ;  /* 0x0000980000127ab9 */ /* 0x000fe20000000a00 */
[--C-:B------:R-:W-:Y:S01]  /*0640*/  SHF.R.U32.HI R8, RZ, 0x5, R20.reuse ;  /* 0x00000005ff087819 */ /* 0x100fe20000011614 */
[----:B------:R-:W-:Y:S01]  /*0650*/  IMAD R21, R21, UR19, RZ ;  /* 0x0000001315157c24 */ /* 0x000fe2000f8e02ff */
[----:B------:R-:W-:Y:S01]  /*0660*/  SHF.R.U32.HI R66, RZ, 0x1, R20 ;  /* 0x00000001ff427819 */ /* 0x000fe20000011614 */
[----:B------:R-:W-:Y:S01]  /*0670*/  IMAD R7, R6, 0x2, R5 ;  /* 0x0000000206077824 */ /* 0x000fe200078e0205 */
[----:B------:R-:W-:Y:S01]  /*0680*/  SGXT.U32 R6, R8, 0x3 ;  /* 0x000000030806781a */ /* 0x000fe20000000000 */
[----:B------:R-:W1:Y:S01]  /*0690*/  LDC R91, c[0x0][0x268] ;  /* 0x00009a00ff5b7b82 */ /* 0x000e620000000800 */
[----:B------:R-:W-:Y:S01]  /*06a0*/  LOP3.LUT R5, R20, 0x1f, RZ, 0xc0, !PT ;  /* 0x0000001f14057812 */ /* 0x000fe200078ec0ff */
[----:B------:R-:W-:Y:S01]  /*06b0*/  IMAD.MOV.U32 R64, RZ, RZ, 0x5410 ;  /* 0x00005410ff407424 */ /* 0x000fe200078e00ff */
[----:B------:R-:W-:Y:S01]  /*06c0*/  SGXT.U32 R66, R66, 0x1 ;  /* 0x000000014242781a */ /* 0x000fe20000000000 */
[----:B------:R-:W-:Y:S01]  /*06d0*/  USHF.R.U32.HI UR12, URZ, 0x4, UR16 ;  /* 0x000000043f0c7899 */ /* 0x000fe20008011610 */
[----:B------:R-:W-:Y:S01]  /*06e0*/  IMAD.MOV.U32 R92, RZ, RZ, 0x3f800000 ;  /* 0x3f800000ff5c7424 */ /* 0x000fe200078e00ff */
[----:B------:R-:W-:Y:S01]  /*06f0*/  CS2R R56, SRZ ;  /* 0x0000000000387805 */ /* 0x000fe2000001ff00 */
[----:B------:R-:W-:Y:S01]  /*0700*/  IMAD R5, R5, UR4, RZ ;  /* 0x0000000405057c24 */ /* 0x000fe2000f8e02ff */
[----:B------:R-:W2:Y:S01]  /*0710*/  LDC.64 R10, c[0x0][0x220] ;  /* 0x00008800ff0a7b82 */ /* 0x000ea20000000a00 */
[----:B------:R-:W-:Y:S01]  /*0720*/  ULDC.64 UR4, c[0x0][0x218] ;  /* 0x0000860000047ab9 */ /* 0x000fe20000000a00 */
[----:B------:R-:W-:Y:S01]  /*0730*/  LOP3.LUT R66, R7, R66, RZ, 0xfc, !PT ;  /* 0x0000004207427212 */ /* 0x000fe200078efcff */
[----:B------:R-:W-:Y:S01]  /*0740*/  IMAD.MOV.U32 R95, RZ, RZ, -0x800000 ;  /* 0xff800000ff5f7424 */ /* 0x000fe200078e00ff */
[----:B------:R-:W-:Y:S01]  /*0750*/  SHF.R.S32.HI R9, RZ, 0x1f, R5 ;  /* 0x0000001fff097819 */ /* 0x000fe20000011405 */
[----:B------:R-:W-:Y:S01]  /*0760*/  IMAD.MOV.U32 R94, RZ, RZ, -0x800000 ;  /* 0xff800000ff5e7424 */ /* 0x000fe200078e00ff */
[----:B------:R-:W-:Y:S01]  /*0770*/  CS2R R58, SRZ ;  /* 0x00000000003a7805 */ /* 0x000fe2000001ff00 */
[----:B0-----:R-:W-:Y:S01]  /*0780*/  IMAD R6, R6, R3, RZ ;  /* 0x0000000306067224 */ /* 0x001fe200078e02ff */
[----:B------:R-:W-:Y:S01]  /*0790*/  CS2R R60, SRZ ;  /* 0x00000000003c7805 */ /* 0x000fe2000001ff00 */
[----:B------:R-:W-:Y:S01]  /*07a0*/  IMAD R2, R2, UR17, RZ ;  /* 0x0000001102027c24 */ /* 0x000fe2000f8e02ff */
[----:B------:R-:W-:Y:S01]  /*07b0*/  CS2R R62, SRZ ;  /* 0x00000000003e7805 */ /* 0x000fe2000001ff00 */
[----:B------:R-:W-:Y:S01]  /*07c0*/  IMAD R70, R3, 0x8, R6 ;  /* 0x0000000803467824 */ /* 0x000fe200078e0206 */
[----:B------:R-:W-:Y:S01]  /*07d0*/  UMOV UR10, 0xffffffc0 ;  /* 0xffffffc0000a7882 */ /* 0x000fe20000000000 */
[----:B------:R-:W-:Y:S01]  /*07e0*/  IMAD.MOV.U32 R93, RZ, RZ, 0x3f800000 ;  /* 0x3f800000ff5d7424 */ /* 0x000fe200078e00ff */
[----:B------:R-:W-:Y:S01]  /*07f0*/  IADD3 R5, P0, P1, R5, UR4, R2 ;  /* 0x0000000405057c10 */ /* 0x000fe2000f91e002 */
[C---:B------:R-:W-:Y:S01]  /*0800*/  IMAD R72, R3.reuse, 0x8, R70 ;  /* 0x0000000803487824 */ /* 0x040fe200078e0246 */
[----:B------:R-:W-:Y:S01]  /*0810*/  SHF.R.S32.HI R2, RZ, 0x1f, R2 ;  /* 0x0000001fff027819 */ /* 0x000fe20000011402 */
[----:B------:R-:W-:Y:S01]  /*0820*/  UIMAD UR4, UR17, UR18, URZ ;  /* 0x00000012110472a4 */ /* 0x000fe2000f8e023f */
[----:B------:R-:W-:Y:S01]  /*0830*/  IADD3 R67, P2, R6, R5, RZ ;  /* 0x0000000506437210 */ /* 0x000fe20007f5e0ff */
[----:B------:R-:W-:Y:S01]  /*0840*/  IMAD R74, R3, 0x8, R72 ;  /* 0x00000008034a7824 */ /* 0x000fe200078e0248 */
[----:B------:R-:W-:Y:S01]  /*0850*/  IADD3.X R9, R9, UR5, R2, P0, P1 ;  /* 0x0000000509097c10 */ /* 0x000fe200087e2402 */
[----:B-1----:R-:W-:Y:S01]  /*0860*/  IMAD R22, R22, R91, RZ ;  /* 0x0000005b16167224 */ /* 0x002fe200078e02ff */
[----:B------:R-:W-:Y:S01]  /*0870*/  USHF.R.S32.HI UR5, URZ, 0x1f, UR4 ;  /* 0x0000001f3f057899 */ /* 0x000fe20008011404 */
[C---:B------:R-:W-:Y:S01]  /*0880*/  IMAD R76, R3.reuse, 0x8, R74 ;  /* 0x00000008034c7824 */ /* 0x040fe200078e024a */
[----:B------:R-:W-:Y:S01]  /*0890*/  LEA.HI.X.SX32 R68, R6, R9, 0x1, P2 ;  /* 0x0000000906447211 */ /* 0x000fe200010f0eff */
[----:B------:R-:W-:Y:S01]  /*08a0*/  IMAD R4, R4, R91, RZ ;  /* 0x0000005b04047224 */ /* 0x000fe200078e02ff */
[-C--:B------:R-:W-:Y:S01]  /*08b0*/  IADD3 R69, P2, R70, R5.reuse, RZ ;  /* 0x0000000546457210 */ /* 0x080fe20007f5e0ff */
[----:B------:R-:W-:Y:S01]  /*08c0*/  IMAD R78, R3, 0x8, R76 ;  /* 0x00000008034e7824 */ /* 0x000fe200078e024c */
[-C--:B------:R-:W-:Y:S01]  /*08d0*/  IADD3 R71, P3, R72, R5.reuse, RZ ;  /* 0x0000000548477210 */ /* 0x080fe20007f7e0ff */
[----:B------:R-:W-:Y:S01]  /*08e0*/  IMAD R84, R91, 0x4, R22 ;  /* 0x000000045b547824 */ /* 0x000fe200078e0216 */
[----:B------:R-:W-:Y:S01]  /*08f0*/  IADD3 R73, P4, R74, R5, RZ ;  /* 0x000000054a497210 */ /* 0x000fe20007f9e0ff */
[----:B------:R-:W-:Y:S01]  /*0900*/  IMAD R80, R3, 0x8, R78 ;  /* 0x0000000803507824 */ /* 0x000fe200078e024e */
[----:B------:R-:W-:Y:S01]  /*0910*/  LEA.HI.X.SX32 R70, R70, R9, 0x1, P2 ;  /* 0x0000000946467211 */ /* 0x000fe200010f0eff */
[----:B------:R-:W-:Y:S01]  /*0920*/  IMAD R88, R91, 0x4, R84 ;  /* 0x000000045b587824 */ /* 0x000fe200078e0254 */
[----:B------:R-:W-:Y:S01]  /*0930*/  IADD3 R75, P2, R76, R5, RZ ;  /* 0x000000054c4b7210 */ /* 0x000fe20007f5e0ff */
[----:B------:R-:W-:Y:S01]  /*0940*/  IMAD R82, R3, 0x8, R80 ;  /* 0x0000000803527824 */ /* 0x000fe200078e0250 */
[----:B--2---:R-:W-:Y:S01]  /*0950*/  IADD3 R87, P0, P1, R21, UR4, R10 ;  /* 0x0000000415577c10 */ /* 0x004fe2000f91e00a */
[----:B------:R-:W-:Y:S01]  /*0960*/  IMAD R89, R91, 0x8, R88 ;  /* 0x000000085b597824 */ /* 0x000fe200078e0258 */
[----:B------:R-:W-:Y:S01]  /*0970*/  SHF.R.S32.HI R2, RZ, 0x1f, R21 ;  /* 0x0000001fff027819 */ /* 0x000fe20000011415 */
[----:B------:R-:W-:Y:S01]  /*0980*/  IMAD R23, R23, R91, RZ ;  /* 0x0000005b17177224 */ /* 0x000fe200078e02ff */
[-C--:B------:R-:W-:Y:S01]  /*0990*/  LEA.HI.X.SX32 R72, R72, R9.reuse, 0x1, P3 ;  /* 0x0000000948487211 */ /* 0x080fe200018f0eff */
[C---:B------:R-:W-:Y:S01]  /*09a0*/  IMAD R90, R91.reuse, 0x4, R89 ;  /* 0x000000045b5a7824 */ /* 0x040fe200078e0259 */
[----:B------:R-:W-:Y:S01]  /*09b0*/  LEA.HI.X.SX32 R74, R74, R9, 0x1, P4 ;  /* 0x000000094a4a7211 */ /* 0x000fe200020f0eff */
[----:B------:R-:W-:Y:S01]  /*09c0*/  UIADD3 UR18, UR16, 0x800, URZ ;  /* 0x0000080010127890 */ /* 0x000fe2000fffe03f */
[-C--:B------:R-:W-:Y:S01]  /*09d0*/  IADD3 R77, P3, R78, R5.reuse, RZ ;  /* 0x000000054e4d7210 */ /* 0x080fe20007f7e0ff */
[----:B------:R-:W-:Y:S01]  /*09e0*/  IMAD R91, R91, 0x4, R90 ;  /* 0x000000045b5b7824 */ /* 0x000fe200078e025a */
[-C--:B------:R-:W-:Y:S01]  /*09f0*/  IADD3 R79, P4, R80, R5.reuse, RZ ;  /* 0x00000005504f7210 */ /* 0x080fe20007f9e0ff */
[----:B------:R-:W-:Y:S01]  /*0a00*/  USHF.R.U32.HI UR6, URZ, 0x4, UR18 ;  /* 0x000000043f067899 */ /* 0x000fe20008011612 */
[----:B------:R-:W-:Y:S01]  /*0a10*/  IADD3 R81, P5, R82, R5, RZ ;  /* 0x0000000552517210 */ /* 0x000fe20007fbe0ff */
[----:B------:R-:W-:Y:S01]  /*0a20*/  UMOV UR11, 0x3fffffef ;  /* 0x3fffffef000b7882 */ /* 0x000fe20000000000 */
[----:B------:R-:W-:Y:S01]  /*0a30*/  LEA.HI.X.SX32 R76, R76, R9, 0x1, P2 ;  /* 0x000000094c4c7211 */ /* 0x000fe200010f0eff */
[----:B------:R-:W-:Y:S01]  /*0a40*/  USGXT.U32 UR6, UR6, 0xe ;  /* 0x0000000e0606789a */ /* 0x000fe20008000000 */
[----:B------:R-:W-:Y:S01]  /*0a50*/  IADD3.X R5, R2, UR5, R11, P0, P1 ;  /* 0x0000000502057c10 */ /* 0x000fe200087e240b */
[----:B------:R-:W-:Y:S01]  /*0a60*/  IMAD.MOV.U32 R2, RZ, RZ, RZ ;  /* 0x000000ffff027224 */ /* 0x000fe200078e00ff */
[-C--:B------:R-:W-:Y:S01]  /*0a70*/  IADD3 R102, P2, R4, R87.reuse, RZ ;  /* 0x0000005704667210 */ /* 0x080fe20007f5e0ff */
[----:B------:R-:W-:Y:S01]  /*0a80*/  UMOV UR7, URZ ;  /* 0x0000003f00077c82 */ /* 0x000fe20008000000 */
[----:B------:R-:W-:Y:S01]  /*0a90*/  IADD3 R101, P1, R84, R87, RZ ;  /* 0x0000005754657210 */ /* 0x000fe20007f3e0ff */
[----:B------:R-:W-:Y:S01]  /*0aa0*/  UMOV UR4, URZ ;  /* 0x0000003f00047c82 */ /* 0x000fe20008000000 */
[----:B------:R-:W-:Y:S01]  /*0ab0*/  LEA.HI.X.SX32 R85, R4, R5, 0x1, P2 ;  /* 0x0000000504557211 */ /* 0x000fe200010f0eff */
[----:B------:R-:W-:Y:S01]  /*0ac0*/  USGXT.U32 UR12, UR12, 0xe ;  /* 0x0000000e0c0c789a */ /* 0x000fe20008000000 */
[----:B------:R-:W-:Y:S01]  /*0ad0*/  SHF.R.S32.HI R4, RZ, 0x7, R20 ;  /* 0x00000007ff047819 */ /* 0x000fe20000011414 */
[----:B------:R-:W-:Y:S01]  /*0ae0*/  UIADD3.64 UR10, UR6, -UR10, URZ ;  /* 0x8000000a060a7297 */ /* 0x000fe2000fffe03f */
[----:B------:R-:W-:Y:S01]  /*0af0*/  LEA.HI.X.SX32 R78, R78, R9, 0x1, P3 ;  /* 0x000000094e4e7211 */ /* 0x000fe200018f0eff */
[----:B------:R-:W-:Y:S01]  /*0b00*/  UMOV UR5, URZ ;  /* 0x0000003f00057c82 */ /* 0x000fe20008000000 */
[----:B------:R-:W-:Y:S01]  /*0b10*/  SGXT R4, R4, 0x1 ;  /* 0x000000010404781a */ /* 0x000fe20000000200 */
[----:B------:R-:W-:Y:S01]  /*0b20*/  ULDC UR23, c[0x0][0x238] ;  /* 0x00008e0000177ab9 */ /* 0x000fe20000000800 */
[-C--:B------:R-:W-:Y:S01]  /*0b30*/  IADD3 R99, P0, R22, R87.reuse, RZ ;  /* 0x0000005716637210 */ /* 0x080fe20007f1e0ff */
[----:B------:R-:W-:Y:S01]  /*0b40*/  UMOV UR13, 0xc0000010 ;  /* 0xc0000010000d7882 */ /* 0x000fe20000000000 */
[----:B------:R-:W-:-:S02]  /*0b50*/  IADD3 R103, P3, R23, R87, RZ ;  /* 0x0000005717677210 */ /* 0x000fc40007f7e0ff */
[----:B------:R-:W-:Y:S02]  /*0b60*/  LEA.HI.X.SX32 R84, R84, R5, 0x1, P1 ;  /* 0x0000000554547211 */ /* 0x000fe400008f0eff */
[----:B------:R-:W-:Y:S02]  /*0b70*/  IADD3 R105, P1, R89, R87, RZ ;  /* 0x0000005759697210 */ /* 0x000fe40007f3e0ff */
[----:B------:R-:W-:Y:S02]  /*0b80*/  LOP3.LUT R65, R4, 0x90, RZ, 0xc0, !PT ;  /* 0x0000009004417812 */ /* 0x000fe400078ec0ff */
[-C--:B------:R-:W-:Y:S02]  /*0b90*/  LEA.HI.X.SX32 R83, R22, R5.reuse, 0x1, P0 ;  /* 0x0000000516537211 */ /* 0x080fe400000f0eff */
[----:B------:R-:W-:Y:S01]  /*0ba0*/  LEA.HI.X.SX32 R86, R23, R5, 0x1, P3 ;  /* 0x0000000517567211 */ /* 0x000fe200018f0eff */
[----:B------:R-:W-:Y:S01]  /*0bb0*/  IMAD.MOV.U32 R23, RZ, RZ, 0x7632 ;  /* 0x00007632ff177424 */ /* 0x000fe200078e00ff */
[----:B------:R-:W-:-:S02]  /*0bc0*/  IADD3 R104, P0, R88, R87, RZ ;  /* 0x0000005758687210 */ /* 0x000fc40007f1e0ff */
[----:B------:R-:W-:Y:S02]  /*0bd0*/  IADD3 R106, P2, R90, R87, RZ ;  /* 0x000000575a6a7210 */ /* 0x000fe40007f5e0ff */
[----:B------:R-:W-:Y:S02]  /*0be0*/  LEA.HI.X.SX32 R89, R89, R5, 0x1, P1 ;  /* 0x0000000559597211 */ /* 0x000fe400008f0eff */
[----:B------:R-:W-:Y:S02]  /*0bf0*/  IADD3 R87, P3, R91, R87, RZ ;  /* 0x000000575b577210 */ /* 0x000fe40007f7e0ff */
[----:B------:R-:W-:Y:S02]  /*0c00*/  LOP3.LUT P1, RZ, R20, 0x2, RZ, 0xc0, !PT ;  /* 0x0000000214ff7812 */ /* 0x000fe4000782c0ff */
[----:B------:R-:W-:Y:S02]  /*0c10*/  LOP3.LUT R65, R65, 0x7f, R20, 0x78, !PT ;  /* 0x0000007f41417812 */ /* 0x000fe400078e7814 */
[----:B------:R-:W-:-:S02]  /*0c20*/  LEA.HI.X.SX32 R88, R88, R5, 0x1, P0 ;  /* 0x0000000558587211 */ /* 0x000fc400000f0eff */
[-C--:B------:R-:W-:Y:S02]  /*0c30*/  LEA.HI.X.SX32 R80, R80, R9.reuse, 0x1, P4 ;  /* 0x0000000950507211 */ /* 0x080fe400020f0eff */
[----:B------:R-:W-:Y:S02]  /*0c40*/  LEA.HI.X.SX32 R82, R82, R9, 0x1, P5 ;  /* 0x0000000952527211 */ /* 0x000fe400028f0eff */
[-C--:B------:R-:W-:Y:S02]  /*0c50*/  LEA.HI.X.SX32 R90, R90, R5.reuse, 0x1, P2 ;  /* 0x000000055a5a7211 */ /* 0x080fe400010f0eff */
[----:B------:R-:W-:Y:S02]  /*0c60*/  LEA.HI.X.SX32 R91, R91, R5, 0x1, P3 ;  /* 0x000000055b5b7211 */ /* 0x000fe400018f0eff */
[----:B------:R-:W-:Y:S02]  /*0c70*/  LOP3.LUT P0, RZ, R20, 0x1, RZ, 0xc0, !PT ;  /* 0x0000000114ff7812 */ /* 0x000fe4000780c0ff */
[----:B------:R-:W-:-:S02]  /*0c80*/  SEL R64, R64, 0x1054, !P1 ;  /* 0x0000105440407807 */ /* 0x000fc40004800000 */
[----:B------:R-:W-:Y:S02]  /*0c90*/  SEL R23, R23, 0x3276, !P1 ;  /* 0x0000327617177807 */ /* 0x000fe40004800000 */
[----:B------:R-:W-:Y:S02]  /*0ca0*/  LOP3.LUT R22, R66, 0x1, RZ, 0x3c, !PT ;  /* 0x0000000142167812 */ /* 0x000fe400078e3cff */
[----:B------:R-:W-:-:S07]  /*0cb0*/  LOP3.LUT R21, R65, 0x20, RZ, 0x3c, !PT ;  /* 0x0000002041157812 */ /* 0x000fce00078e3cff */
.L_x_1:
[----:B------:R-:W-:Y:S02]  /*0cc0*/  SHF.R.S32.HI R29, RZ, 0x1f, R2 ;  /* 0x0000001fff1d7819 */ /* 0x000fe40000011402 */
[C---:B------:R-:W-:Y:S02]  /*0cd0*/  IADD3 R24, P1, R2.reuse, R67, RZ ;  /* 0x0000004302187210 */ /* 0x040fe40007f3e0ff */
[----:B------:R-:W-:-:S03]  /*0ce0*/  IADD3 R26, P2, R2, R69, RZ ;  /* 0x00000045021a7210 */ /* 0x000fc60007f5e0ff */
[C---:B------:R-:W-:Y:S01]  /*0cf0*/  IMAD.X R25, R29.reuse, 0x1, R68, P1 ;  /* 0x000000011d197824 */ /* 0x040fe200008e0644 */
[C---:B------:R-:W-:Y:S01]  /*0d00*/  IADD3 R8, P1, R2.reuse, R71, RZ ;  /* 0x0000004702087210 */ /* 0x040fe20007f3e0ff */
[C---:B------:R-:W-:Y:S01]  /*0d10*/  IMAD.X R27, R29.reuse, 0x1, R70, P2 ;  /* 0x000000011d1b7824 */ /* 0x040fe200010e0646 */
[C---:B------:R-:W-:Y:S02]  /*0d20*/  IADD3 R6, P2, R2.reuse, R73, RZ ;  /* 0x0000004902067210 */ /* 0x040fe40007f5e0ff */
[----:B------:R0:W2:Y:S01]  /*0d30*/  LDG.E.U8 R28, desc[UR20][R24.64] ;  /* 0x00000014181c7981 */ /* 0x0000a2000c1e1100 */
[C---:B------:R-:W-:Y:S01]  /*0d40*/  IMAD.X R9, R29.reuse, 0x1, R72, P1 ;  /* 0x000000011d097824 */ /* 0x040fe200008e0648 */
[C---:B------:R-:W-:Y:S01]  /*0d50*/  IADD3 R4, P1, R2.reuse, R75, RZ ;  /* 0x0000004b02047210 */ /* 0x040fe20007f3e0ff */
[C---:B------:R-:W-:Y:S01]  /*0d60*/  IMAD.X R7, R29.reuse, 0x1, R74, P2 ;  /* 0x000000011d077824 */ /* 0x040fe200010e064a */
[C---:B------:R-:W-:Y:S01]  /*0d70*/  IADD3 R10, P2, R2.reuse, R77, RZ ;  /* 0x0000004d020a7210 */ /* 0x040fe20007f5e0ff */
[----:B------:R-:W3:Y:S01]  /*0d80*/  LDG.E.U8 R96, desc[UR20][R26.64] ;  /* 0x000000141a607981 */ /* 0x000ee2000c1e1100 */
[----:B------:R-:W-:Y:S01]  /*0d90*/  IADD3 R12, P3, R2, R79, RZ ;  /* 0x0000004f020c7210 */ /* 0x000fe20007f7e0ff */
[----:B------:R-:W-:-:S02]  /*0da0*/  IMAD.X R5, R29, 0x1, R76, P1 ;  /* 0x000000011d057824 */ /* 0x000fc400008e064c */
[----:B------:R-:W4:Y:S01]  /*0db0*/  LDG.E.U8 R8, desc[UR20][R8.64] ;  /* 0x0000001408087981 */ /* 0x000f22000c1e1100 */
[----:B0-----:R-:W-:Y:S01]  /*0dc0*/  IADD3 R24, P1, R2, R81, RZ ;  /* 0x0000005102187210 */ /* 0x001fe20007f3e0ff */
[C---:B------:R-:W-:Y:S02]  /*0dd0*/  IMAD.X R11, R29.reuse, 0x1, R78, P2 ;  /* 0x000000011d0b7824 */ /* 0x040fe400010e064e */
[C---:B------:R-:W-:Y:S01]  /*0de0*/  IMAD.X R13, R29.reuse, 0x1, R80, P3 ;  /* 0x000000011d0d7824 */ /* 0x040fe200018e0650 */
[----:B------:R-:W5:Y:S01]  /*0df0*/  LDG.E.U8 R6, desc[UR20][R6.64] ;  /* 0x0000001406067981 */ /* 0x000f62000c1e1100 */
[----:B------:R-:W-:-:S03]  /*0e00*/  IMAD.X R25, R29, 0x1, R82, P1 ;  /* 0x000000011d197824 */ /* 0x000fc600008e0652 */
[----:B------:R-:W5:Y:S04]  /*0e10*/  LDG.E.U8 R4, desc[UR20][R4.64] ;  /* 0x0000001404047981 */ /* 0x000f68000c1e1100 */
[----:B------:R-:W5:Y:S04]  /*0e20*/  LDG.E.U8 R10, desc[UR20][R10.64] ;  /* 0x000000140a0a7981 */ /* 0x000f68000c1e1100 */
[----:B------:R-:W5:Y:S04]  /*0e30*/  LDG.E.U8 R12, desc[UR20][R12.64] ;  /* 0x000000140c0c7981 */ /* 0x000f68000c1e1100 */
[----:B------:R-:W5:Y:S01]  /*0e40*/  LDG.E.U8 R98, desc[UR20][R24.64] ;  /* 0x0000001418627981 */ /* 0x000f62000c1e1100 */
[----:B------:R-:W-:Y:S01]  /*0e50*/  UMOV UR14, UR6 ;  /* 0x00000006000e7c82 */ /* 0x000fe20008000000 */
[----:B------:R-:W-:Y:S01]  /*0e60*/  UMOV UR15, 0xc0000010 ;  /* 0xc0000010000f7882 */ /* 0x000fe20000000000 */
[----:B------:R-:W-:Y:S01]  /*0e70*/  UMOV UR8, UR12 ;  /* 0x0000000c00087c82 */ /* 0x000fe20008000000 */
[----:B------:R-:W-:Y:S06]  /*0e80*/  BAR.SYNC.DEFER_BLOCKING 0x0 ;  /* 0x0000000000007b1d */ /* 0x000fec0000010000 */
[----:B------:R-:W-:Y:S01]  /*0e90*/  UMOV UR9, UR13 ;  /* 0x0000000d00097c82 */ /* 0x000fe20008000000 */
[----:B--2---:R-:W-:Y:S04]  /*0ea0*/  STS.U8 [R65+UR16+0x800], R28 ;  /* 0x0008001c41007988 */ /* 0x004fe80008000010 */
[----:B---3--:R-:W-:Y:S04]  /*0eb0*/  STS.U8 [R65+UR16+0x900], R96 ;  /* 0x0009006041007988 */ /* 0x008fe80008000010 */
[----:B----4-:R-:W-:Y:S04]  /*0ec0*/  STS.U8 [R65+UR16+0xa00], R8 ;  /* 0x000a000841007988 */ /* 0x010fe80008000010 */
[----:B-----5:R-:W-:Y:S04]  /*0ed0*/  STS.U8 [R65+UR16+0xb00], R6 ;  /* 0x000b000641007988 */ /* 0x020fe80008000010 */
[----:B------:R-:W-:Y:S04]  /*0ee0*/  STS.U8 [R65+UR16+0xc00], R4 ;  /* 0x000c000441007988 */ /* 0x000fe80008000010 */
[----:B------:R-:W-:Y:S04]  /*0ef0*/  STS.U8 [R65+UR16+0xd00], R10 ;  /* 0x000d000a41007988 */ /* 0x000fe80008000010 */
[----:B------:R0:W-:Y:S04]  /*0f00*/  STS.U8 [R65+UR16+0xe00], R12 ;  /* 0x000e000c41007988 */ /* 0x0001e80008000010 */
[----:B------:R1:W-:Y:S01]  /*0f10*/  STS.U8 [R65+UR16+0xf00], R98 ;  /* 0x000f006241007988 */ /* 0x0003e20008000010 */
[----:B------:R2:W-:Y:S06]  /*0f20*/  MEMBAR.ALL.CTA ;  /* 0x0000000000007992 */ /* 0x0005ec0000008000 */
[----:B--2---:R-:W2:Y:S02]  /*0f30*/  FENCE.VIEW.ASYNC.S ;  /* 0x00000000000073c6 */ /* 0x004ea40000000000 */
[----:B--2---:R-:W-:Y:S01]  /*0f40*/  BAR.SYNC.DEFER_BLOCKING 0x0 ;  /* 0x0000000000007b1d */ /* 0x004fe20000010000 */
[----:B0-----:R-:W-:-:S05]  /*0f50*/  IADD3 R12, P1, R99, UR4, RZ ;  /* 0x00000004630c7c10 */ /* 0x001fca000ff3e0ff */
[----:B------:R-:W-:-:S06]  /*0f60*/  WARPGROUP.ARRIVE ;  /* 0x00000000000079c5 */ /* 0x000fcc0000000000 */
[----:B------:R-:W-:Y:S04]  /*0f70*/  QGMMA.64x32x32.F32.E4M3.E4M3 R40, gdesc[UR12], RZ, !UPT ;  /* 0x006000000c2879f3 */ /* 0x000fe8000c7008ff */
[----:B------:R-:W-:Y:S01]  /*0f80*/  QGMMA.64x32x32.F32.E4M3.E4M3 R24, gdesc[UR8], RZ, !UPT, gsb0 ;  /* 0x00600000081879f3 */ /* 0x000fe2000c0008ff */
[----:B------:R-:W-:-:S06]  /*0f90*/  USHF.R.S32.HI UR8, URZ, 0x1f, UR4 ;  /* 0x0000001f3f087899 */ /* 0x000fcc0008011404 */
[----:B------:R-:W-:-:S05]  /*0fa0*/  IADD3.X R13, R83, UR8, RZ, P1, !PT ;  /* 0x00000008530d7c10 */ /* 0x000fca0008ffe4ff */
[----:B------:R0:W2:Y:S01]  /*0fb0*/  LDG.E.U8 R96, desc[UR20][R12.64] ;  /* 0x000000140c607981 */ /* 0x0000a2000c1e1100 */
[----:B------:R-:W-:Y:S02]  /*0fc0*/  WARPGROUP.DEPBAR.LE gsb0, 0x0 ;  /* 0x00008000000079c5 */ /* 0x000fe40000010000 */
[----:B------:R-:W-:Y:S01]  /*0fd0*/  FMUL R4, R42, UR23 ;  /* 0x000000172a047c20 */ /* 0x000fe20008400000 */
[----:B------:R-:W-:Y:S01]  /*0fe0*/  FMUL R5, R43, UR23 ;  /* 0x000000172b057c20 */ /* 0x000fe20008400000 */
[----:B------:R-:W-:-:S04]  /*0ff0*/  FMUL R6, R46, UR23 ;  /* 0x000000172e067c20 */ /* 0x000fc80008400000 */
[----:B------:R-:W-:Y:S01]  /*1000*/  FMNMX R5, R4, R5, !PT ;  /* 0x0000000504057209 */ /* 0x000fe20007800000 */
[----:B------:R-:W-:-:S03]  /*1010*/  FMUL R4, R47, UR23 ;  /* 0x000000172f047c20 */ /* 0x000fc60008400000 */
        /* <DEDUP_REMOVED lines=9> */
[----:B------:R-:W-:Y:S01]  /*10b0*/  FMUL R9, R30, UR23 ;  /* 0x000000171e097c20 */ /* 0x000fe20008400000 */
[----:B------:R-:W-:Y:S02]  /*10c0*/  IADD3 R6, P2, R101, UR4, RZ ;  /* 0x0000000465067c10 */ /* 0x000fe4000ff5e0ff */
[----:B------:R-:W-:Y:S01]  /*10d0*/  FMNMX R7, R4, R5, !PT ;  /* 0x0000000504077209 */ /* 0x000fe20007800000 */
[----:B------:R-:W-:Y:S01]  /*10e0*/  FMUL R4, R26, UR23 ;  /* 0x000000171a047c20 */ /* 0x000fe20008400000 */
[----:B------:R-:W-:-:S04]  /*10f0*/  FMUL R5, R27, UR23 ;  /* 0x000000171b057c20 */ /* 0x000fc80008400000 */
[----:B------:R-:W-:Y:S01]  /*1100*/  FMNMX R4, R4, R7, !PT ;  /* 0x0000000704047209 */ /* 0x000fe20007800000 */
[----:B------:R-:W-:Y:S01]  /*1110*/  FMUL R11, R31, UR23 ;  /* 0x000000171f0b7c20 */ /* 0x000fe20008400000 */
[----:B------:R-:W-:Y:S02]  /*1120*/  IADD3.X R7, R84, UR8, RZ, P2, !PT ;  /* 0x0000000854077c10 */ /* 0x000fe400097fe4ff */
[----:B------:R-:W-:Y:S01]  /*1130*/  FMNMX R10, R5, R4, !PT ;  /* 0x00000004050a7209 */ /* 0x000fe20007800000 */
[----:B0-----:R-:W-:Y:S02]  /*1140*/  FMUL R12, R34, UR23 ;  /* 0x00000017220c7c20 */ /* 0x001fe40008400000 */
[----:B-1----:R0:W3:Y:S01]  /*1150*/  LDG.E.U8 R98, desc[UR20][R6.64] ;  /* 0x0000001406627981 */ /* 0x0020e2000c1e1100 */
[----:B------:R-:W-:Y:S02]  /*1160*/  FMNMX R108, R9, R10, !PT ;  /* 0x0000000a096c7209 */ /* 0x000fe40007800000 */
[----:B------:R-:W-:-:S02]  /*1170*/  IADD3 R4, P1, R104, UR4, RZ ;  /* 0x0000000468047c10 */ /* 0x000fc4000ff3e0ff */
[----:B------:R-:W-:Y:S02]  /*1180*/  FMNMX R13, R11, R108, !PT ;  /* 0x0000006c0b0d7209 */ /* 0x000fe40007800000 */
[----:B------:R-:W-:Y:S02]  /*1190*/  IADD3.X R5, R88, UR8, RZ, P1, !PT ;  /* 0x0000000858057c10 */ /* 0x000fe40008ffe4ff */
[----:B------:R-:W-:Y:S01]  /*11a0*/  IADD3 R8, P2, R105, UR4, RZ ;  /* 0x0000000469087c10 */ /* 0x000fe2000ff5e0ff */
[----:B0-----:R-:W-:Y:S01]  /*11b0*/  FMUL R7, R35, UR23 ;  /* 0x0000001723077c20 */ /* 0x001fe20008400000 */
[----:B------:R-:W-:Y:S01]  /*11c0*/  IADD3 R10, P1, R87, UR4, RZ ;  /* 0x00000004570a7c10 */ /* 0x000fe2000ff3e0ff */
[----:B------:R0:W4:Y:S01]  /*11d0*/  LDG.E.U8 R100, desc[UR20][R4.64] ;  /* 0x0000001404647981 */ /* 0x000122000c1e1100 */
[----:B------:R-:W-:Y:S01]  /*11e0*/  FMNMX R12, R12, R13, !PT ;  /* 0x0000000d0c0c7209 */ /* 0x000fe20007800000 */
[----:B------:R-:W-:Y:S01]  /*11f0*/  FMUL R13, R38, UR23 ;  /* 0x00000017260d7c20 */ /* 0x000fe20008400000 */
[----:B------:R-:W-:-:S02]  /*1200*/  IADD3.X R9, R89, UR8, RZ, P2, !PT ;  /* 0x0000000859097c10 */ /* 0x000fc400097fe4ff */
[----:B------:R-:W-:Y:S02]  /*1210*/  IADD3.X R11, R91, UR8, RZ, P1, !PT ;  /* 0x000000085b0b7c10 */ /* 0x000fe40008ffe4ff */
[----:B------:R-:W-:Y:S01]  /*1220*/  FMNMX R108, R7, R12, !PT ;  /* 0x0000000c076c7209 */ /* 0x000fe20007800000 */
[----:B------:R1:W5:Y:S01]  /*1230*/  LDG.E.U8 R8, desc[UR20][R8.64] ;  /* 0x0000001408087981 */ /* 0x000362000c1e1100 */
[----:B------:R-:W-:Y:S02]  /*1240*/  IADD3 R6, P1, R102, UR4, RZ ;  /* 0x0000000466067c10 */ /* 0x000fe4000ff3e0ff */
[----:B0-----:R-:W-:Y:S01]  /*1250*/  IADD3 R4, P2, R106, UR4, RZ ;  /* 0x000000046a047c10 */ /* 0x001fe2000ff5e0ff */
[----:B------:R0:W3:Y:S01]  /*1260*/  LDG.E.U8 R10, desc[UR20][R10.64] ;  /* 0x000000140a0a7981 */ /* 0x0000e2000c1e1100 */
[----:B------:R-:W-:Y:S02]  /*1270*/  IADD3 R12, P3, R103, UR4, RZ ;  /* 0x00000004670c7c10 */ /* 0x000fe4000ff7e0ff */
[----:B------:R-:W-:-:S02]  /*1280*/  FMNMX R108, R13, R108, !PT ;  /* 0x0000006c0d6c7209 */ /* 0x000fc40007800000 */
[----:B------:R-:W-:Y:S02]  /*1290*/  IADD3.X R7, R85, UR8, RZ, P1, !PT ;  /* 0x0000000855077c10 */ /* 0x000fe40008ffe4ff */
[----:B------:R-:W-:Y:S02]  /*12a0*/  IADD3.X R5, R90, UR8, RZ, P2, !PT ;  /* 0x000000085a057c10 */ /* 0x000fe400097fe4ff */
[----:B------:R-:W-:Y:S01]  /*12b0*/  IADD3.X R13, R86, UR8, RZ, P3, !PT ;  /* 0x00000008560d7c10 */ /* 0x000fe20009ffe4ff */
[----:B------:R0:W3:Y:S04]  /*12c0*/  LDG.E.U8 R6, desc[UR20][R6.64] ;  /* 0x0000001406067981 */ /* 0x0000e8000c1e1100 */
[----:B------:R0:W3:Y:S04]  /*12d0*/  LDG.E.U8 R4, desc[UR20][R4.64] ;  /* 0x0000001404047981 */ /* 0x0000e8000c1e1100 */
[----:B------:R0:W3:Y:S01]  /*12e0*/  LDG.E.U8 R12, desc[UR20][R12.64] ;  /* 0x000000140c0c7981 */ /* 0x0000e2000c1e1100 */
[----:B-1----:R-:W-:Y:S01]  /*12f0*/  FMUL R9, R39, UR23 ;  /* 0x0000001727097c20 */ /* 0x002fe20008400000 */
[----:B0-----:R-:W-:Y:S01]  /*1300*/  FMUL R11, R44, UR23 ;  /* 0x000000172c0b7c20 */ /* 0x001fe20008400000 */
[----:B------:R-:W-:Y:S01]  /*1310*/  FMUL R7, R49, UR23 ;  /* 0x0000001731077c20 */ /* 0x000fe20008400000 */
[----:B------:R-:W-:Y:S02]  /*1320*/  BAR.SYNC.DEFER_BLOCKING 0x0 ;  /* 0x0000000000007b1d */ /* 0x000fe40000010000 */
[----:B------:R-:W-:-:S05]  /*1330*/  FMNMX R107, R9, R108, !PT ;  /* 0x0000006c096b7209 */ /* 0x000fca0007800000 */
[----:B------:R-:W0:Y:S01]  /*1340*/  SHFL.BFLY PT, R110, R107, 0x2, 0x1f ;  /* 0x0c401f006b6e7f89 */ /* 0x000e2200000e0000 */
[----:B------:R-:W-:Y:S01]  /*1350*/  FMUL R9, R40, UR23 ;  /* 0x0000001728097c20 */ /* 0x000fe20008400000 */
[----:B------:R-:W-:-:S05]  /*1360*/  FMUL R108, R41, UR23 ;  /* 0x00000017296c7c20 */ /* 0x000fca0008400000 */
[----:B------:R-:W-:Y:S01]  /*1370*/  FMNMX R108, R9, R108, !PT ;  /* 0x0000006c096c7209 */ /* 0x000fe20007800000 */
[----:B------:R-:W-:-:S03]  /*1380*/  FMUL R9, R45, UR23 ;  /* 0x000000172d097c20 */ /* 0x000fc60008400000 */
[----:B------:R-:W-:Y:S01]  /*1390*/  FMNMX R108, R11, R108, !PT ;  /* 0x0000006c0b6c7209 */ /* 0x000fe20007800000 */
[----:B------:R-:W-:-:S03]  /*13a0*/  FMUL R5, R48, UR23 ;  /* 0x0000001730057c20 */ /* 0x000fc60008400000 */
[----:B------:R-:W-:-:S04]  /*13b0*/  FMNMX R108, R9, R108, !PT ;  /* 0x0000006c096c7209 */ /* 0x000fc80007800000 */
[----:B------:R-:W-:Y:S01]  /*13c0*/  FMNMX R108, R5, R108, !PT ;  /* 0x0000006c056c7209 */ /* 0x000fe20007800000 */
[----:B------:R-:W-:Y:S01]  /*13d0*/  FMUL R5, R52, UR23 ;  /* 0x0000001734057c20 */ /* 0x000fe20008400000 */
[----:B0-----:R-:W-:Y:S02]  /*13e0*/  FMNMX R110, R107, R110, !PT ;  /* 0x0000006e6b6e7209 */ /* 0x001fe40007800000 */
[----:B------:R-:W-:Y:S01]  /*13f0*/  FMNMX R108, R7, R108, !PT ;  /* 0x0000006c076c7209 */ /* 0x000fe20007800000 */
[----:B------:R-:W-:Y:S02]  /*1400*/  FMUL R7, R53, UR23 ;  /* 0x0000001735077c20 */ /* 0x000fe40008400000 */
[----:B------:R-:W0:Y:S01]  /*1410*/  SHFL.BFLY PT, R11, R110, 0x1, 0x1f ;  /* 0x0c201f006e0b7f89 */ /* 0x000e2200000e0000 */
        /* <DEDUP_REMOVED lines=10> */
[----:B------:R-:W-:Y:S02]  /*14c0*/  FMNMX R108, R7, R108, !PT ;  /* 0x0000006c076c7209 */ /* 0x000fe40007800000 */
[----:B0-----:R-:W-:Y:S01]  /*14d0*/  FMNMX R5, R110, R11, !PT ;  /* 0x0000000b6e057209 */ /* 0x001fe20007800000 */
[----:B------:R-:W-:Y:S01]  /*14e0*/  FMUL R11, R33, UR23 ;  /* 0x00000017210b7c20 */ /* 0x000fe20008400000 */
[----:B------:R-:W-:Y:S01]  /*14f0*/  FMNMX R108, R9, R108, !PT ;  /* 0x0000006c096c7209 */ /* 0x000fe20007800000 */
[----:B------:R-:W-:-:S03]  /*1500*/  FMUL R9, R36, UR23 ;  /* 0x0000001724097c20 */ /* 0x000fc60008400000 */
[----:B------:R-:W-:Y:S01]  /*1510*/  FMNMX R108, R11, R108, !PT ;  /* 0x0000006c0b6c7209 */ /* 0x000fe20007800000 */
[----:B------:R-:W-:-:S03]  /*1520*/  FMUL R11, R37, UR23 ;  /* 0x00000017250b7c20 */ /* 0x000fc60008400000 */
[----:B------:R-:W-:-:S04]  /*1530*/  FMNMX R108, R9, R108, !PT ;  /* 0x0000006c096c7209 */ /* 0x000fc80007800000 */
[----:B------:R-:W-:-:S05]  /*1540*/  FMNMX R11, R11, R108, !PT ;  /* 0x0000006c0b0b7209 */ /* 0x000fca0007800000 */
[----:B------:R-:W0:Y:S01]  /*1550*/  SHFL.BFLY PT, R108, R11, 0x2, 0x1f ;  /* 0x0c401f000b6c7f89 */ /* 0x000e2200000e0000 */
[----:B------:R-:W-:-:S05]  /*1560*/  FMNMX R5, R5, R94, !PT ;  /* 0x0000005e05057209 */ /* 0x000fca0007800000 */
[--C-:B------:R-:W-:Y:S01]  /*1570*/  FFMA R46, R46, UR23, -R5.reuse ;  /* 0x000000172e2e7c23 */ /* 0x100fe20008000805 */
[--C-:B------:R-:W-:Y:S01]  /*1580*/  FFMA R47, R47, UR23, -R5.reuse ;  /* 0x000000172f2f7c23 */ /* 0x100fe20008000805 */
[--C-:B------:R-:W-:Y:S02]  /*1590*/  FFMA R50, R50, UR23, -R5.reuse ;  /* 0x0000001732327c23 */ /* 0x100fe40008000805 */
[----:B------:R-:W-:Y:S01]  /*15a0*/  FMUL R9, R46, 1.4426950216293334961 ;  /* 0x3fb8aa3b2e097820 */ /* 0x000fe20000400000 */
[----:B------:R-:W-:Y:S01]  /*15b0*/  FMUL R46, R47, 1.4426950216293334961 ;  /* 0x3fb8aa3b2f2e7820 */ /* 0x000fe20000400000 */
[--C-:B------:R-:W-:Y:S01]  /*15c0*/  FFMA R51, R51, UR23, -R5.reuse ;  /* 0x0000001733337c23 */ /* 0x100fe20008000805 */
[----:B------:R-:W-:Y:S01]  /*15d0*/  FFMA R47, R26, UR23, -R5 ;  /* 0x000000171a2f7c23 */ /* 0x000fe20008000805 */
[----:B------:R-:W-:Y:S02]  /*15e0*/  FMUL R13, R50, 1.4426950216293334961 ;  /* 0x3fb8aa3b320d7820 */ /* 0x000fe40000400000 */
[----:B------:R-:W-:Y:S01]  /*15f0*/  FMUL R50, R51, 1.4426950216293334961 ;  /* 0x3fb8aa3b33327820 */ /* 0x000fe20000400000 */
[----:B------:R-:W-:Y:S01]  /*1600*/  FMUL R51, R47, 1.4426950216293334961 ;  /* 0x3fb8aa3b2f337820 */ /* 0x000fe20000400000 */
[----:B0-----:R-:W-:-:S05]  /*1610*/  FMNMX R108, R11, R108, !PT ;  /* 0x0000006c0b6c7209 */ /* 0x001fca0007800000 */
[----:B------:R-:W0:Y:S01]  /*1620*/  SHFL.BFLY PT, R47, R108, 0x1, 0x1f ;  /* 0x0c201f006c2f7f89 */ /* 0x000e2200000e0000 */
[--C-:B------:R-:W-:Y:S01]  /*1630*/  FFMA R11, R27, UR23, -R5.reuse ;  /* 0x000000171b0b7c23 */ /* 0x100fe20008000805 */
[----:B------:R-:W-:-:S03]  /*1640*/  FFMA R42, R42, UR23, -R5 ;  /* 0x000000172a2a7c23 */ /* 0x000fc60008000805 */
[----:B------:R-:W-:Y:S01]  /*1650*/  FMUL R107, R11, 1.4426950216293334961 ;  /* 0x3fb8aa3b0b6b7820 */ /* 0x000fe20000400000 */
[--C-:B------:R-:W-:Y:S01]  /*1660*/  FFMA R11, R30, UR23, -R5.reuse ;  /* 0x000000171e0b7c23 */ /* 0x100fe20008000805 */
[--C-:B------:R-:W-:Y:S01]  /*1670*/  FFMA R43, R43, UR23, -R5.reuse ;  /* 0x000000172b2b7c23 */ /* 0x100fe20008000805 */
[--C-:B------:R-:W-:Y:S02]  /*1680*/  FFMA R54, R54, UR23, -R5.reuse ;  /* 0x0000001736367c23 */ /* 0x100fe40008000805 */
[----:B------:R-:W-:Y:S01]  /*1690*/  FMUL R109, R11, 1.4426950216293334961 ;  /* 0x3fb8aa3b0b6d7820 */ /* 0x000fe20000400000 */
[--C-:B------:R-:W-:Y:S01]  /*16a0*/  FFMA R11, R31, UR23, -R5.reuse ;  /* 0x000000171f0b7c23 */ /* 0x100fe20008000805 */
[----:B------:R-:W-:Y:S01]  /*16b0*/  FMUL R7, R42, 1.4426950216293334961 ;  /* 0x3fb8aa3b2a077820 */ /* 0x000fe20000400000 */
[--C-:B------:R-:W-:Y:S01]  /*16c0*/  FFMA R34, R34, UR23, -R5.reuse ;  /* 0x0000001722227c23 */ /* 0x100fe20008000805 */
[----:B------:R-:W-:Y:S01]  /*16d0*/  FMUL R42, R43, 1.4426950216293334961 ;  /* 0x3fb8aa3b2b2a7820 */ /* 0x000fe20000400000 */
[----:B------:R-:W-:Y:S01]  /*16e0*/  FMUL R43, R54, 1.4426950216293334961 ;  /* 0x3fb8aa3b362b7820 */ /* 0x000fe20000400000 */
[----:B------:R-:W-:Y:S01]  /*16f0*/  FMUL R54, R11, 1.4426950216293334961 ;  /* 0x3fb8aa3b0b367820 */ /* 0x000fe20000400000 */
[----:B------:R-:W-:Y:S01]  /*1700*/  FMUL R11, R34, 1.4426950216293334961 ;  /* 0x3fb8aa3b220b7820 */ /* 0x000fe20000400000 */
[--C-:B------:R-:W-:Y:S01]  /*1710*/  FFMA R55, R55, UR23, -R5.reuse ;  /* 0x0000001737377c23 */ /* 0x100fe20008000805 */
[----:B------:R-:W-:Y:S01]  /*1720*/  FFMA R39, R39, UR23, -R5 ;  /* 0x0000001727277c23 */ /* 0x000fe20008000805 */
[----:B0-----:R-:W-:-:S02]  /*1730*/  FMNMX R34, R108, R47, !PT ;  /* 0x0000002f6c227209 */ /* 0x001fc40007800000 */
[----:B------:R-:W-:Y:S02]  /*1740*/  FMUL R55, R55, 1.4426950216293334961 ;  /* 0x3fb8aa3b37377820 */ /* 0x000fe40000400000 */
[----:B------:R-:W-:Y:S02]  /*1750*/  FMNMX R34, R34, R95, !PT ;  /* 0x0000005f22227209 */ /* 0x000fe40007800000 */
[----:B------:R0:W-:Y:S01]  /*1760*/  MUFU.EX2 R26, R55 ;  /* 0x00000037001a7308 */ /* 0x0001e20000000800 */
[----:B------:R-:W-:Y:S02]  /*1770*/  FFMA R35, R35, UR23, -R5 ;  /* 0x0000001723237c23 */ /* 0x000fe40008000805 */
[--C-:B------:R-:W-:Y:S01]  /*1780*/  FFMA R41, R41, UR23, -R34.reuse ;  /* 0x0000001729297c23 */ /* 0x100fe20008000822 */
[----:B0-----:R-:W-:Y:S01]  /*1790*/  FMUL R55, R39, 1.4426950216293334961 ;  /* 0x3fb8aa3b27377820 */ /* 0x001fe20000400000 */
[--C-:B------:R-:W-:Y:S02]  /*17a0*/  FFMA R39, R40, UR23, -R34.reuse ;  /* 0x0000001728277c23 */ /* 0x100fe40008000822 */
[----:B------:R-:W-:Y:S01]  /*17b0*/  FMUL R47, R41, 1.4426950216293334961 ;  /* 0x3fb8aa3b292f7820 */ /* 0x000fe20000400000 */
[----:B------:R0:W-:Y:S01]  /*17c0*/  MUFU.EX2 R27, R51 ;  /* 0x00000033001b7308 */ /* 0x0001e20000000800 */
[--C-:B------:R-:W-:Y:S01]  /*17d0*/  FFMA R41, R44, UR23, -R34.reuse ;  /* 0x000000172c297c23 */ /* 0x100fe20008000822 */
[----:B------:R-:W-:Y:S01]  /*17e0*/  FMUL R39, R39, 1.4426950216293334961 ;  /* 0x3fb8aa3b27277820 */ /* 0x000fe20000400000 */
[----:B------:R-:W-:-:S02]  /*17f0*/  FFMA R45, R45, UR23, -R34 ;  /* 0x000000172d2d7c23 */ /* 0x000fc40008000822 */
[----:B------:R-:W-:Y:S01]  /*1800*/  FMUL R41, R41, 1.4426950216293334961 ;  /* 0x3fb8aa3b29297820 */ /* 0x000fe20000400000 */
[----:B0-----:R-:W-:Y:S02]  /*1810*/  FMUL R51, R35, 1.4426950216293334961 ;  /* 0x3fb8aa3b23337820 */ /* 0x001fe40000400000 */
[----:B------:R-:W-:Y:S01]  /*1820*/  MUFU.EX2 R7, R7 ;  /* 0x0000000700077308 */ /* 0x000fe20000000800 */
[----:B------:R-:W-:Y:S01]  /*1830*/  FFMA R35, R38, UR23, -R5 ;  /* 0x0000001726237c23 */ /* 0x000fe20008000805 */
[----:B------:R-:W-:-:S06]  /*1840*/  FFMA R49, R49, UR23, -R34 ;  /* 0x0000001731317c23 */ /* 0x000fcc0008000822 */
[----:B------:R-:W0:Y:S01]  /*1850*/  MUFU.EX2 R42, R42 ;  /* 0x0000002a002a7308 */ /* 0x000e220000000800 */
[----:B------:R-:W-:-:S07]  /*1860*/  FFMA R53, R53, UR23, -R34 ;  /* 0x0000001735357c23 */ /* 0x000fce0008000822 */
[----:B------:R1:W-:Y:S08]  /*1870*/  MUFU.EX2 R38, R51 ;  /* 0x0000003300267308 */ /* 0x0003f00000000800 */
[----:B------:R-:W-:Y:S01]  /*1880*/  MUFU.EX2 R39, R39 ;  /* 0x0000002700277308 */ /* 0x000fe20000000800 */
[----:B-1----:R-:W-:Y:S01]  /*1890*/  FMUL R51, R45, 1.4426950216293334961 ;  /* 0x3fb8aa3b2d337820 */ /* 0x002fe20000400000 */
[----:B------:R-:W-:-:S06]  /*18a0*/  FFMA R45, R48, UR23, -R34 ;  /* 0x00000017302d7c23 */ /* 0x000fcc0008000822 */
[----:B------:R1:W2:Y:S01]  /*18b0*/  MUFU.EX2 R44, R47 ;  /* 0x0000002f002c7308 */ /* 0x0002a20000000800 */
[----:B------:R-:W-:-:S07]  /*18c0*/  FMUL R45, R45, 1.4426950216293334961 ;  /* 0x3fb8aa3b2d2d7820 */ /* 0x000fce0000400000 */
[----:B------:R-:W2:Y:S01]  /*18d0*/  MUFU.EX2 R9, R9 ;  /* 0x0000000900097308 */ /* 0x000ea20000000800 */
[----:B-1----:R-:W-:Y:S01]  /*18e0*/  FFMA R47, R52, UR23, -R34 ;  /* 0x00000017342f7c23 */ /* 0x002fe20008000822 */
[----:B------:R-:W-:-:S06]  /*18f0*/  FMUL R53, R53, 1.4426950216293334961 ;  /* 0x3fb8aa3b35357820 */ /* 0x000fcc0000400000 */
[----:B------:R-:W1:Y:S08]  /*1900*/  MUFU.EX2 R46, R46 ;  /* 0x0000002e002e7308 */ /* 0x000e700000000800 */
[----:B------:R0:W-:Y:S08]  /*1910*/  MUFU.EX2 R40, R55 ;  /* 0x0000003700287308 */ /* 0x0001f00000000800 */
[----:B------:R-:W1:Y:S01]  /*1920*/  MUFU.EX2 R41, R41 ;  /* 0x0000002900297308 */ /* 0x000e620000000800 */
[----:B0-----:R-:W-:Y:S01]  /*1930*/  FMUL R55, R49, 1.4426950216293334961 ;  /* 0x3fb8aa3b31377820 */ /* 0x001fe20000400000 */
[----:B------:R-:W-:-:S06]  /*1940*/  FFMA R49, R24, UR23, -R34 ;  /* 0x0000001718317c23 */ /* 0x000fcc0008000822 */
[----:B------:R-:W-:Y:S01]  /*1950*/  MUFU.EX2 R13, R13 ;  /* 0x0000000d000d7308 */ /* 0x000fe20000000800 */
[----:B------:R-:W-:-:S07]  /*1960*/  FMUL R47, R47, 1.4426950216293334961 ;  /* 0x3fb8aa3b2f2f7820 */ /* 0x000fce0000400000 */
[----:B------:R-:W-:Y:S08]  /*1970*/  MUFU.EX2 R50, R50 ;  /* 0x0000003200327308 */ /* 0x000ff00000000800 */
[----:B------:R0:W4:Y:S02]  /*1980*/  MUFU.EX2 R48, R51 ;  /* 0x0000003300307308 */ /* 0x0001240000000800 */
[----:B0-----:R-:W-:Y:S01]  /*1990*/  FMUL R51, R49, 1.4426950216293334961 ;  /* 0x3fb8aa3b31337820 */ /* 0x001fe20000400000 */
[----:B------:R-:W-:-:S05]  /*19a0*/  FFMA R49, R25, UR23, -R34 ;  /* 0x0000001719317c23 */ /* 0x000fca0008000822 */
[----:B------:R-:W-:Y:S08]  /*19b0*/  MUFU.EX2 R45, R45 ;  /* 0x0000002d002d7308 */ /* 0x000ff00000000800 */
[----:B------:R-:W0:Y:S08]  /*19c0*/  MUFU.EX2 R52, R55 ;  /* 0x0000003700347308 */ /* 0x000e300000000800 */
[----:B------:R2:W-:Y:S08]  /*19d0*/  MUFU.EX2 R30, R107 ;  /* 0x0000006b001e7308 */ /* 0x0005f00000000800 */
[----:B------:R1:W-:Y:S01]  /*19e0*/  MUFU.EX2 R24, R53 ;  /* 0x0000003500187308 */ /* 0x0003e20000000800 */
[----:B--2---:R-:W-:Y:S01]  /*19f0*/  FMUL R107, R49, 1.4426950216293334961 ;  /* 0x3fb8aa3b316b7820 */ /* 0x004fe20000400000 */
[----:B------:R-:W-:-:S06]  /*1a00*/  FFMA R49, R28, UR23, -R34 ;  /* 0x000000171c317c23 */ /* 0x000fcc0008000822 */
[----:B------:R-:W2:Y:S01]  /*1a10*/  MUFU.EX2 R43, R43 ;  /* 0x0000002b002b7308 */ /* 0x000ea20000000800 */
[----:B-1----:R-:W-:Y:S01]  /*1a20*/  F2FP.SATFINITE.E4M3.F32.PACK_AB_MERGE_C R53, R42, R7, RZ ;  /* 0x000000072a35723e */ /* 0x002fe200048070ff */
[----:B------:R-:W-:Y:S01]  /*1a30*/  FADD R42, R7, R42 ;  /* 0x0000002a072a7221 */ /* 0x000fe20000000000 */
[----:B------:R-:W-:Y:S02]  /*1a40*/  FMUL R55, R49, 1.4426950216293334961 ;  /* 0x3fb8aa3b31377820 */ /* 0x000fe40000400000 */
[----:B------:R-:W-:-:S03]  /*1a50*/  F2FP.SATFINITE.E4M3.F32.PACK_AB_MERGE_C R53, R44, R39, R53 ;  /* 0x000000272c35723e */ /* 0x000fc60004807035 */
[----:B------:R1:W-:Y:S01]  /*1a60*/  MUFU.EX2 R25, R51 ;  /* 0x0000003300197308 */ /* 0x0003e20000000800 */
[--C-:B------:R-:W-:Y:S01]  /*1a70*/  FFMA R49, R29, UR23, -R34.reuse ;  /* 0x000000171d317c23 */ /* 0x100fe20008000822 */
[----:B------:R-:W-:Y:S01]  /*1a80*/  FMUL R35, R35, 1.4426950216293334961 ;  /* 0x3fb8aa3b23237820 */ /* 0x000fe20000400000 */
[----:B-1----:R-:W-:Y:S01]  /*1a90*/  FFMA R51, R36, UR23, -R34 ;  /* 0x0000001724337c23 */ /* 0x002fe20008000822 */
[----:B------:R-:W-:-:S04]  /*1aa0*/  FADD R36, R39, R44 ;  /* 0x0000002c27247221 */ /* 0x000fc80000000000 */
[----:B------:R-:W1:Y:S01]  /*1ab0*/  MUFU.EX2 R47, R47 ;  /* 0x0000002f002f7308 */ /* 0x000e620000000800 */
[----:B------:R-:W-:Y:S01]  /*1ac0*/  FADD R39, R9, R42 ;  /* 0x0000002a09277221 */ /* 0x000fe20000000000 */
[C---:B------:R-:W-:Y:S01]  /*1ad0*/  F2FP.SATFINITE.E4M3.F32.PACK_AB_MERGE_C R44, R46.reuse, R9, RZ ;  /* 0x000000092e2c723e */ /* 0x040fe200048070ff */
[----:B------:R-:W-:Y:S01]  /*1ae0*/  FADD R9, R41, R36 ;  /* 0x0000002429097221 */ /* 0x000fe20000000000 */
[----:B------:R-:W-:Y:S01]  /*1af0*/  FMUL R108, R49, 1.4426950216293334961 ;  /* 0x3fb8aa3b316c7820 */ /* 0x000fe20000400000 */
[----:B------:R-:W-:Y:S01]  /*1b00*/  FADD R46, R46, R39 ;  /* 0x000000272e2e7221 */ /* 0x000fe20000000000 */
[----:B----4-:R-:W-:Y:S01]  /*1b10*/  F2FP.SATFINITE.E4M3.F32.PACK_AB_MERGE_C R44, R48, R41, R44 ;  /* 0x00000029302c723e */ /* 0x010fe2000480702c */
[--C-:B------:R-:W-:Y:S01]  /*1b20*/  FFMA R49, R32, UR23, -R34.reuse ;  /* 0x0000001720317c23 */ /* 0x100fe20008000822 */
[----:B------:R-:W-:Y:S01]  /*1b30*/  F2FP.SATFINITE.E4M3.F32.PACK_AB_MERGE_C R39, R50, R13, RZ ;  /* 0x0000000d3227723e */ /* 0x000fe200048070ff */
[--C-:B------:R-:W-:Y:S01]  /*1b40*/  FFMA R33, R33, UR23, -R34.reuse ;  /* 0x0000001721217c23 */ /* 0x100fe20008000822 */
[----:B------:R-:W-:Y:S01]  /*1b50*/  FFMA R37, R37, UR23, -R34 ;  /* 0x0000001725257c23 */ /* 0x000fe20008000822 */
[----:B------:R-:W-:Y:S01]  /*1b60*/  FADD R48, R48, R9 ;  /* 0x0000000930307221 */ /* 0x000fe20000000000 */
[----:B------:R-:W4:Y:S01]  /*1b70*/  MUFU.EX2 R28, R107 ;  /* 0x0000006b001c7308 */ /* 0x000f220000000800 */
[----:B------:R-:W-:Y:S01]  /*1b80*/  FMUL R9, R51, 1.4426950216293334961 ;  /* 0x3fb8aa3b33097820 */ /* 0x000fe20000400000 */
[----:B------:R-:W-:Y:S01]  /*1b90*/  FADD R13, R13, R46 ;  /* 0x0000002e0d0d7221 */ /* 0x000fe20000000000 */
[----:B0-----:R-:W-:Y:S01]  /*1ba0*/  F2FP.SATFINITE.E4M3.F32.PACK_AB_MERGE_C R39, R52, R45, R39 ;  /* 0x0000002d3427723e */ /* 0x001fe20004807027 */
[----:B------:R-:W-:Y:S01]  /*1bb0*/  FMUL R49, R49, 1.4426950216293334961 ;  /* 0x3fb8aa3b31317820 */ /* 0x000fe20000400000 */
[----:B------:R-:W-:Y:S01]  /*1bc0*/  FMUL R33, R33, 1.4426950216293334961 ;  /* 0x3fb8aa3b21217820 */ /* 0x000fe20000400000 */
[----:B------:R-:W-:Y:S01]  /*1bd0*/  FADD R45, R45, R48 ;  /* 0x000000302d2d7221 */ /* 0x000fe20000000000 */
[----:B------:R-:W-:Y:S01]  /*1be0*/  FMUL R37, R37, 1.4426950216293334961 ;  /* 0x3fb8aa3b25257820 */ /* 0x000fe20000400000 */
[----:B------:R-:W-:Y:S01]  /*1bf0*/  MUFU.EX2 R31, R109 ;  /* 0x0000006d001f7308 */ /* 0x000fe20000000800 */
[----:B------:R-:W-:Y:S01]  /*1c00*/  FADD R50, R50, R13 ;  /* 0x0000000d32327221 */ /* 0x000fe20000000000 */
[----:B--2---:R-:W-:Y:S01]  /*1c10*/  F2FP.SATFINITE.E4M3.F32.PACK_AB_MERGE_C R13, R26, R43, RZ ;  /* 0x0000002b1a0d723e */ /* 0x004fe200048070ff */
[----:B------:R-:W-:-:S05]  /*1c20*/  FADD R52, R52, R45 ;  /* 0x0000002d34347221 */ /* 0x000fca0000000000 */
[----:B------:R-:W0:Y:S01]  /*1c30*/  MUFU.EX2 R54, R54 ;  /* 0x0000003600367308 */ /* 0x000e220000000800 */
[----:B-1----:R-:W-:-:S07]  /*1c40*/  F2FP.SATFINITE.E4M3.F32.PACK_AB_MERGE_C R46, R24, R47, R13 ;  /* 0x0000002f182e723e */ /* 0x002fce000480700d */
[----:B------:R-:W1:Y:S08]  /*1c50*/  MUFU.EX2 R11, R11 ;  /* 0x0000000b000b7308 */ /* 0x000e700000000800 */
[----:B------:R-:W2:Y:S01]  /*1c60*/  MUFU.EX2 R35, R35 ;  /* 0x0000002300237308 */ /* 0x000ea20000000800 */
[----:B------:R-:W-:Y:S01]  /*1c70*/  FADD R43, R43, R50 ;  /* 0x000000322b2b7221 */ /* 0x000fe20000000000 */
[----:B------:R-:W-:-:S06]  /*1c80*/  FADD R47, R47, R52 ;  /* 0x000000342f2f7221 */ /* 0x000fcc0000000000 */
[----:B------:R-:W-:Y:S08]  /*1c90*/  MUFU.EX2 R29, R55 ;  /* 0x00000037001d7308 */ /* 0x000ff00000000800 */
[----:B------:R-:W2:Y:S01]  /*1ca0*/  MUFU.EX2 R32, R108 ;  /* 0x0000006c00207308 */ /* 0x000ea20000000800 */
[----:B------:R-:W-:-:S07]  /*1cb0*/  F2FP.SATFINITE.E4M3.F32.PACK_AB_MERGE_C R13, R30, R27, RZ ;  /* 0x0000001b1e0d723e */ /* 0x000fce00048070ff */
[----:B------:R-:W-:Y:S08]  /*1cc0*/  MUFU.EX2 R7, R49 ;  /* 0x0000003100077308 */ /* 0x000ff00000000800 */
[----:B------:R4:W2:Y:S08]  /*1cd0*/  MUFU.EX2 R36, R33 ;  /* 0x0000002100247308 */ /* 0x0008b00000000800 */
[----:B------:R-:W-:Y:S08]  /*1ce0*/  MUFU.EX2 R9, R9 ;  /* 0x0000000900097308 */ /* 0x000ff00000000800 */
[----:B------:R-:W2:Y:S01]  /*1cf0*/  MUFU.EX2 R42, R37 ;  /* 0x00000025002a7308 */ /* 0x000ea20000000800 */
[----:B------:R-:W-:Y:S01]  /*1d00*/  FADD R26, R26, R43 ;  /* 0x0000002b1a1a7221 */ /* 0x000fe20000000000 */
[----:B------:R-:W-:Y:S01]  /*1d10*/  FADD R24, R24, R47 ;  /* 0x0000002f18187221 */ /* 0x000fe20000000000 */
[----:B------:R-:W-:Y:S01]  /*1d20*/  STS.U8 [R65+UR16+0x800], R96 ;  /* 0x0008006041007988 */ /* 0x000fe20008000010 */
[----:B----4-:R-:W-:Y:S01]  /*1d30*/  F2FP.SATFINITE.E4M3.F32.PACK_AB_MERGE_C R33, R28, R25, R13 ;  /* 0x000000191c21723e */ /* 0x010fe2000480700d */
[----:B------:R-:W-:-:S02]  /*1d40*/  FADD R27, R27, R26 ;  /* 0x0000001a1b1b7221 */ /* 0x000fc40000000000 */
[----:B------:R-:W-:Y:S01]  /*1d50*/  STS.U8 [R65+UR16+0xa00], R100 ;  /* 0x000a006441007988 */ /* 0x000fe20008000010 */
[----:B------:R-:W-:Y:S01]  /*1d60*/  FADD R25, R25, R24 ;  /* 0x0000001819197221 */ /* 0x000fe20000000000 */
[----:B0-----:R-:W-:Y:S02]  /*1d70*/  F2FP.SATFINITE.E4M3.F32.PACK_AB_MERGE_C R13, R54, R31, RZ ;  /* 0x0000001f360d723e */ /* 0x001fe400048070ff */
[----:B-----5:R-:W-:Y:S01]  /*1d80*/  STS.U8 [R65+UR16+0xc00], R8 ;  /* 0x000c000841007988 */ /* 0x020fe20008000010 */
[----:B-1----:R-:W-:-:S03]  /*1d90*/  F2FP.SATFINITE.E4M3.F32.PACK_AB_MERGE_C R24, R38, R11, RZ ;  /* 0x0000000b2618723e */ /* 0x002fc600048070ff */
[----:B---3--:R-:W-:Y:S01]  /*1da0*/  STS.U8 [R65+UR16+0xe00], R10 ;  /* 0x000e000a41007988 */ /* 0x008fe20008000010 */
[----:B--2---:R-:W-:-:S03]  /*1db0*/  F2FP.SATFINITE.E4M3.F32.PACK_AB_MERGE_C R26, R40, R35, RZ ;  /* 0x00000023281a723e */ /* 0x004fc600048070ff */
[----:B------:R-:W-:Y:S01]  /*1dc0*/  STS.U8 [R21+UR16+0x900], R98 ;  /* 0x0009006215007988 */ /* 0x000fe20008000010 */
[----:B------:R-:W-:-:S03]  /*1dd0*/  SEL R41, R53, R44, !P0 ;  /* 0x0000002c35297207 */ /* 0x000fc60004000000 */
[----:B------:R-:W-:Y:S04]  /*1de0*/  STS.U8 [R21+UR16+0xb00], R6 ;  /* 0x000b000615007988 */ /* 0x000fe80008000010 */
[----:B------:R-:W-:Y:S04]  /*1df0*/  STS.U8 [R21+UR16+0xd00], R4 ;  /* 0x000d000415007988 */ /* 0x000fe80008000010 */
[----:B------:R-:W-:Y:S01]  /*1e00*/  STS.U8 [R21+UR16+0xf00], R12 ;  /* 0x000f000c15007988 */ /* 0x000fe20008000010 */
[----:B------:R-:W-:Y:S01]  /*1e10*/  SEL R53, R44, R53, !P0 ;  /* 0x000000352c357207 */ /* 0x000fe20004000000 */
[----:B------:R0:W-:Y:S06]  /*1e20*/  MEMBAR.ALL.CTA ;  /* 0x0000000000007992 */ /* 0x0001ec0000008000 */
[----:B0-----:R-:W0:Y:S01]  /*1e30*/  FENCE.VIEW.ASYNC.S ;  /* 0x00000000000073c6 */ /* 0x001e220000000000 */
[----:B------:R-:W-:-:S02]  /*1e40*/  F2FP.SATFINITE.E4M3.F32.PACK_AB_MERGE_C R44, R32, R29, R13 ;  /* 0x0000001d202c723e */ /* 0x000fc4000480700d */
[----:B------:R-:W-:Y:S02]  /*1e50*/  F2FP.SATFINITE.E4M3.F32.PACK_AB_MERGE_C R24, R36, R7, R24 ;  /* 0x000000072418723e */ /* 0x000fe40004807018 */
[----:B------:R-:W-:Y:S01]  /*1e60*/  F2FP.SATFINITE.E4M3.F32.PACK_AB_MERGE_C R13, R42, R9, R26 ;  /* 0x000000092a0d723e */ /* 0x000fe2000480701a */
[----:B------:R-:W-:Y:S01]  /*1e70*/  FADD R28, R28, R25 ;  /* 0x000000191c1c7221 */ /* 0x000fe20000000000 */
[----:B------:R-:W-:Y:S01]  /*1e80*/  FADD R30, R30, R27 ;  /* 0x0000001b1e1e7221 */ /* 0x000fe20000000000 */
[----:B------:R-:W-:Y:S02]  /*1e90*/  SEL R43, R39, R46, !P0 ;  /* 0x0000002e272b7207 */ /* 0x000fe40004000000 */
[----:B------:R-:W-:Y:S02]  /*1ea0*/  SEL R27, R24, R13, !P0 ;  /* 0x0000000d181b7207 */ /* 0x000fe40004000000 */
[----:B------:R-:W-:Y:S01]  /*1eb0*/  SEL R37, R13, R24, !P0 ;  /* 0x000000180d257207 */ /* 0x000fe20004000000 */
[----:B------:R-:W-:Y:S01]  /*1ec0*/  FADD R13, -R5, R94 ;  /* 0x0000005e050d7221 */ /* 0x000fe20000000100 */
[----:B------:R-:W-:Y:S01]  /*1ed0*/  SEL R39, R46, R39, !P0 ;  /* 0x000000272e277207 */ /* 0x000fe20004000000 */
[----:B------:R-:W-:Y:S01]  /*1ee0*/  FADD R29, R29, R28 ;  /* 0x0000001c1d1d7221 */ /* 0x000fe20000000000 */
[----:B------:R-:W-:Y:S01]  /*1ef0*/  SEL R25, R33, R44, !P0 ;  /* 0x0000002c21197207 */ /* 0x000fe20004000000 */
[----:B------:R-:W-:Y:S01]  /*1f00*/  FADD R31, R31, R30 ;  /* 0x0000001e1f1f7221 */ /* 0x000fe20000000000 */
[----:B------:R-:W-:Y:S01]  /*1f10*/  SEL R33, R44, R33, !P0 ;  /* 0x000000212c217207 */ /* 0x000fe20004000000 */
[----:B------:R-:W-:Y:S01]  /*1f20*/  FMUL R24, R13, 1.4426950216293334961 ;  /* 0x3fb8aa3b0d187820 */ /* 0x000fe20000400000 */
[----:B0-----:R-:W-:Y:S01]  /*1f30*/  SHFL.IDX PT, R41, R41, R66, 0x1f ;  /* 0x00001f4229297589 */ /* 0x001fe200000e0000 */
[----:B------:R-:W-:Y:S01]  /*1f40*/  FADD R13, -R34, R95 ;  /* 0x0000005f220d7221 */ /* 0x000fe20000000100 */
[----:B------:R-:W-:-:S02]  /*1f50*/  FADD R44, R32, R29 ;  /* 0x0000001d202c7221 */ /* 0x000fc40000000000 */
[----:B------:R-:W0:Y:S01]  /*1f60*/  SHFL.IDX PT, R26, R53, R22, 0x1f ;  /* 0x00001f16351a7589 */ /* 0x000e2200000e0000 */
[----:B------:R-:W-:-:S03]  /*1f70*/  FADD R54, R54, R31 ;  /* 0x0000001f36367221 */ /* 0x000fc60000000000 */
[----:B------:R-:W-:Y:S01]  /*1f80*/  SHFL.IDX PT, R43, R43, R66, 0x1f ;  /* 0x00001f422b2b7589 */ /* 0x000fe200000e0000 */
[----:B------:R-:W-:-:S03]  /*1f90*/  FMUL R13, R13, 1.4426950216293334961 ;  /* 0x3fb8aa3b0d0d7820 */ /* 0x000fc60000400000 */
[----:B------:R-:W1:Y:S04]  /*1fa0*/  SHFL.IDX PT, R28, R39, R22, 0x1f ;  /* 0x00001f16271c7589 */ /* 0x000e6800000e0000 */
[----:B------:R2:W-:Y:S04]  /*1fb0*/  SHFL.IDX PT, R29, R25, R66, 0x1f ;  /* 0x00001f42191d7589 */ /* 0x0005e800000e0000 */
[----:B------:R-:W3:Y:S04]  /*1fc0*/  SHFL.IDX PT, R30, R33, R22, 0x1f ;  /* 0x00001f16211e7589 */ /* 0x000ee800000e0000 */
[----:B------:R4:W-:Y:S04]  /*1fd0*/  SHFL.IDX PT, R31, R27, R66, 0x1f ;  /* 0x00001f421b1f7589 */ /* 0x0009e800000e0000 */
[----:B------:R-:W5:Y:S01]  /*1fe0*/  SHFL.IDX PT, R46, R37, R22, 0x1f ;  /* 0x00001f16252e7589 */ /* 0x000f6200000e0000 */
[----:B------:R0:W3:Y:S08]  /*1ff0*/  MUFU.EX2 R32, R24 ;  /* 0x0000001800207308 */ /* 0x0000f00000000800 */
[----:B------:R-:W5:Y:S01]  /*2000*/  MUFU.EX2 R13, R13 ;  /* 0x0000000d000d7308 */ /* 0x000f620000000800 */
[----:B------:R-:W-:Y:S01]  /*2010*/  USHF.L.U32 UR8, UR22, 0x4, URZ ;  /* 0x0000000416087899 */ /* 0x000fe2000800063f */
[----:B0-----:R-:W-:-:S03]  /*2020*/  PRMT R24, R41, R64, R26 ;  /* 0x0000004029187216 */ /* 0x001fc6000000001a */
[----:B------:R-:W-:Y:S01]  /*2030*/  ULOP3.LUT UR8, UR8, 0x40, URZ, 0xc0, !UPT ;  /* 0x0000004008087892 */ /* 0x000fe2000f8ec03f */
[-C--:B--2---:R-:W-:Y:S02]  /*2040*/  PRMT R25, R41, R23.reuse, R26 ;  /* 0x0000001729197216 */ /* 0x084fe4000000001a */
[C-C-:B-1----:R-:W-:Y:S01]  /*2050*/  PRMT R26, R43.reuse, R64, R28.reuse ;  /* 0x000000402b1a7216 */ /* 0x142fe2000000001c */
[----:B------:R-:W-:Y:S01]  /*2060*/  ULEA.HI UR8, UR18, UR8, URZ, 0x1c ;  /* 0x0000000812087291 */ /* 0x000fe2000f8fe03f */
[-C--:B----4-:R-:W-:Y:S01]  /*2070*/  PRMT R27, R43, R23.reuse, R28 ;  /* 0x000000172b1b7216 */ /* 0x090fe2000000001c */
[----:B---3--:R-:W-:Y:S01]  /*2080*/  FMUL R58, R58, R32 ;  /* 0x000000203a3a7220 */ /* 0x008fe20000400000 */
[--C-:B------:R-:W-:Y:S01]  /*2090*/  PRMT R28, R29, R64, R30.reuse ;  /* 0x000000401d1c7216 */ /* 0x100fe2000000001e */
[-C--:B------:R-:W-:Y:S01]  /*20a0*/  FMUL R59, R59, R32.reuse ;  /* 0x000000203b3b7220 */ /* 0x080fe20000400000 */
[----:B------:R-:W-:Y:S01]  /*20b0*/  PRMT R29, R29, R23, R30 ;  /* 0x000000171d1d7216 */ /* 0x000fe2000000001e */
[-C--:B------:R-:W-:Y:S01]  /*20c0*/  FMUL R62, R62, R32.reuse ;  /* 0x000000203e3e7220 */ /* 0x080fe20000400000 */
[----:B------:R-:W-:Y:S01]  /*20d0*/  FMUL R63, R63, R32 ;  /* 0x000000203f3f7220 */ /* 0x000fe20000400000 */
[-C--:B-----5:R-:W-:Y:S01]  /*20e0*/  FMUL R56, R56, R13.reuse ;  /* 0x0000000d38387220 */ /* 0x0a0fe20000400000 */
[-C--:B------:R-:W-:Y:S01]  /*20f0*/  FMUL R57, R57, R13.reuse ;  /* 0x0000000d39397220 */ /* 0x080fe20000400000 */
[-C--:B------:R-:W-:Y:S01]  /*2100*/  FMUL R60, R60, R13.reuse ;  /* 0x0000000d3c3c7220 */ /* 0x080fe20000400000 */
[----:B------:R-:W-:Y:S01]  /*2110*/  FMUL R61, R61, R13 ;  /* 0x0000000d3d3d7220 */ /* 0x000fe20000400000 */
[C-C-:B------:R-:W-:Y:S01]  /*2120*/  PRMT R30, R31.reuse, R64, R46.reuse ;  /* 0x000000401f1e7216 */ /* 0x140fe2000000002e */
[----:B------:R-:W-:Y:S01]  /*2130*/  ULOP3.LUT UR8, UR8, 0x3fff, URZ, 0xc0, !UPT ;  /* 0x00003fff08087892 */ /* 0x000fe2000f8ec03f */
[----:B------:R-:W-:Y:S01]  /*2140*/  PRMT R31, R31, R23, R46 ;  /* 0x000000171f1f7216 */ /* 0x000fe2000000002e */
[----:B------:R-:W-:Y:S06]  /*2150*/  BAR.SYNC.DEFER_BLOCKING 0x0 ;  /* 0x0000000000007b1d */ /* 0x000fec0000010000 */
[----:B------:R-:W-:Y:S01]  /*2160*/  UMOV UR14, UR8 ;  /* 0x00000008000e7c82 */ /* 0x000fe20008000000 */
[----:B------:R-:W-:Y:S01]  /*2170*/  UMOV UR15, 0x80000020 ;  /* 0x80000020000f7882 */ /* 0x000fe20000000000 */
[----:B------:R-:W-:-:S06]  /*2180*/  WARPGROUP.ARRIVE ;  /* 0x00000000000079c5 */ /* 0x000fcc0000000000 */
[----:B------:R-:W-:Y:S01]  /*2190*/  QGMMA.64x16x32.F32.E4M3.E4M3 R56, R24, gdesc[UR12], R56 ;  /* 0x0020000c18387df3 */ /* 0x000fe20008700838 */
[----:B------:R-:W-:Y:S01]  /*21a0*/  FADD R7, R7, R44 ;  /* 0x0000002c07077221 */ /* 0x000fe20000000000 */
[----:B------:R-:W-:-:S03]  /*21b0*/  FADD R11, R11, R54 ;  /* 0x000000360b0b7221 */ /* 0x000fc60000000000 */
[----:B------:R-:W-:Y:S01]  /*21c0*/  FADD R36, R36, R7 ;  /* 0x0000000724247221 */ /* 0x000fe20000000000 */
[----:B------:R-:W-:-:S03]  /*21d0*/  FADD R38, R38, R11 ;  /* 0x0000000b26267221 */ /* 0x000fc60000000000 */
[----:B------:R-:W-:Y:S01]  /*21e0*/  FADD R9, R9, R36 ;  /* 0x0000002409097221 */ /* 0x000fe20000000000 */
[----:B------:R-:W-:-:S03]  /*21f0*/  FADD R35, R35, R38 ;  /* 0x0000002623237221 */ /* 0x000fc60000000000 */
[----:B------:R-:W-:Y:S01]  /*2200*/  FADD R9, R42, R9 ;  /* 0x000000092a097221 */ /* 0x000fe20000000000 */
[----:B------:R-:W-:Y:S01]  /*2210*/  FADD R35, R40, R35 ;  /* 0x0000002328237221 */ /* 0x000fe20000000000 */
[----:B------:R-:W-:Y:S01]  /*2220*/  UMOV UR14, 0xfffffffe ;  /* 0xfffffffe000e7882 */ /* 0x000fe20000000000 */
[----:B------:R-:W-:Y:S01]  /*2230*/  UMOV UR15, 0x7fffffdf ;  /* 0x7fffffdf000f7882 */ /* 0x000fe20000000000 */
[----:B------:R-:W-:Y:S01]  /*2240*/  UMOV UR9, URZ ;  /* 0x0000003f00097c82 */ /* 0x000fe20008000000 */
[----:B------:R-:W0:Y:S01]  /*2250*/  SHFL.BFLY PT, R4, R9, 0x2, 0x1f ;  /* 0x0c401f0009047f89 */ /* 0x000e2200000e0000 */
[----:B------:R-:W-:-:S03]  /*2260*/  UIADD3.64 UR14, UR8, -UR14, URZ ;  /* 0x8000000e080e7297 */ /* 0x000fc6000fffe03f */
[----:B------:R-:W1:Y:S06]  /*2270*/  SHFL.BFLY PT, R6, R35, 0x2, 0x1f ;  /* 0x0c401f0023067f89 */ /* 0x000e6c00000e0000 */
[----:B------:R-:W-:Y:S01]  /*2280*/  QGMMA.64x16x32.F32.E4M3.E4M3 R56, R28, gdesc[UR12], R56, gsb0 ;  /* 0x0020000c1c387df3 */ /* 0x000fe20008000838 */
[----:B0-----:R-:W-:Y:S01]  /*2290*/  FADD R4, R9, R4 ;  /* 0x0000000409047221 */ /* 0x001fe20000000000 */
[----:B-1----:R-:W-:-:S04]  /*22a0*/  FADD R8, R35, R6 ;  /* 0x0000000623087221 */ /* 0x002fc80000000000 */
[----:B------:R-:W0:Y:S04]  /*22b0*/  SHFL.BFLY PT, R7, R4, 0x1, 0x1f ;  /* 0x0c201f0004077f89 */ /* 0x000e2800000e0000 */
[----:B------:R-:W1:Y:S01]  /*22c0*/  SHFL.BFLY PT, R11, R8, 0x1, 0x1f ;  /* 0x0c201f00080b7f89 */ /* 0x000e6200000e0000 */
[----:B------:R-:W-:-:S06]  /*22d0*/  UIADD3 UR5, UR5, 0x40, URZ ;  /* 0x0000004005057890 */ /* 0x000fcc000fffe03f */
[----:B------:R-:W-:Y:S01]  /*22e0*/  ISETP.LE.AND P1, PT, R97, UR5, PT ;  /* 0x0000000561007c0c */ /* 0x000fe2000bf23270 */
[----:B------:R-:W-:Y:S01]  /*22f0*/  ULEA UR4, UR19, UR4, 0x6 ;  /* 0x0000000413047291 */ /* 0x000fe2000f8e303f */
[----:B------:R-:W-:Y:S02]  /*2300*/  IMAD R2, R3, 0x40, R2 ;  /* 0x0000004003027824 */ /* 0x000fe400078e0202 */
[----:B------:R-:W-:Y:S02]  /*2310*/  IMAD.MOV.U32 R95, RZ, RZ, R34 ;  /* 0x000000ffff5f7224 */ /* 0x000fe400078e0022 */
[----:B------:R-:W-:Y:S02]  /*2320*/  IMAD.MOV.U32 R94, RZ, RZ, R5 ;  /* 0x000000ffff5e7224 */ /* 0x000fe400078e0005 */
[----:B0-----:R-:W-:Y:S01]  /*2330*/  FADD R6, R4, R7 ;  /* 0x0000000704067221 */ /* 0x001fe20000000000 */
[----:B-1----:R-:W-:-:S03]  /*2340*/  FADD R11, R8, R11 ;  /* 0x0000000b080b7221 */ /* 0x002fc60000000000 */
[----:B------:R-:W-:Y:S01]  /*2350*/  FFMA R92, R13, R92, R6 ;  /* 0x0000005c0d5c7223 */ /* 0x000fe20000000006 */
[----:B------:R-:W-:Y:S01]  /*2360*/  FFMA R93, R32, R93, R11 ;  /* 0x0000005d205d7223 */ /* 0x000fe2000000000b */
[----:B------:R-:W-:Y:S02]  /*2370*/  WARPGROUP.DEPBAR.LE gsb0, 0x0 ;  /* 0x00008000000079c5 */ /* 0x000fe40000010000 */
[----:B------:R-:W-:Y:S05]  /*2380*/  @!P1 BRA `(.L_x_1) ;  /* 0xffffffe8004c9947 */ /* 0x000fea000383ffff */
.L_x_0:
[----:B------:R-:W-:Y:S01]  /*2390*/  FMUL R2, R63, 0.25 ;  /* 0x3e8000003f027820 */ /* 0x000fe20000400000 */
[----:B------:R-:W-:Y:S01]  /*23a0*/  FSETP.GT.AND P0, PT, |R93|, 8.50705917302346158658e+37, PT ;  /* 0x7e8000005d00780b */ /* 0x000fe20003f04200 */
[----:B------:R-:W-:Y:S01]  /*23b0*/  FMUL R3, R62, 0.25 ;  /* 0x3e8000003e037820 */ /* 0x000fe20000400000 */
[----:B------:R-:W-:Y:S01]  /*23c0*/  FSETP.GT.AND P1, PT, |R92|, 8.50705917302346158658e+37, PT ;  /* 0x7e8000005c00780b */ /* 0x000fe20003f24200 */
[----:B------:R-:W-:Y:S01]  /*23d0*/  IMAD.U32 R4, RZ, RZ, UR22 ;  /* 0x00000016ff047e24 */ /* 0x000fe2000f8e00ff */
[----:B------:R-:W-:Y:S01]  /*23e0*/  FSEL R63, R2, R63, P0 ;  /* 0x0000003f023f7208 */ /* 0x000fe20000000000 */
[----:B------:R-:W-:Y:S01]  /*23f0*/  FMUL R2, R61, 0.25 ;  /* 0x3e8000003d027820 */ /* 0x000fe20000400000 */
[----:B------:R-:W-:Y:S01]  /*2400*/  FSEL R11, R3, R62, P0 ;  /* 0x0000003e030b7208 */ /* 0x000fe20000000000 */
[----:B------:R-:W-:Y:S01]  /*2410*/  FMUL R3, R60, 0.25 ;  /* 0x3e8000003c037820 */ /* 0x000fe20000400000 */
[----:B------:R-:W-:Y:S01]  /*2420*/  FSETP.GEU.AND P5, PT, |R92|, 1.175494350822287508e-38, PT ;  /* 0x008000005c00780b */ /* 0x000fe20003fae200 */
[----:B------:R-:W-:Y:S01]  /*2430*/  IMAD.SHL.U32 R7, R16, 0x2, RZ ;  /* 0x0000000210077824 */ /* 0x000fe200078e00ff */
[----:B------:R-:W-:Y:S01]  /*2440*/  FSEL R61, R2, R61, P1 ;  /* 0x0000003d023d7208 */ /* 0x000fe20000800000 */
[C---:B------:R-:W-:Y:S01]  /*2450*/  FMUL R2, R92.reuse, 8388608 ;  /* 0x4b0000005c027820 */ /* 0x040fe20000400000 */
[----:B------:R-:W-:Y:S01]  /*2460*/  FSETP.GEU.AND P4, PT, |R93|, 1.175494350822287508e-38, PT ;  /* 0x008000005d00780b */ /* 0x000fe20003f8e200 */
[----:B------:R-:W-:Y:S01]  /*2470*/  FMUL R10, R57, 0.25 ;  /* 0x3e800000390a7820 */ /* 0x000fe20000400000 */
[----:B------:R-:W-:Y:S01]  /*2480*/  FSETP.GEU.AND P2, PT, R92, 1.175494350822287508e-38, PT ;  /* 0x008000005c00780b */ /* 0x000fe20003f4e000 */
[----:B------:R-:W-:Y:S01]  /*2490*/  FMUL R21, R56, 0.25 ;  /* 0x3e80000038157820 */ /* 0x000fe20000400000 */
[----:B------:R-:W-:Y:S01]  /*24a0*/  FSEL R13, R3, R60, P1 ;  /* 0x0000003c030d7208 */ /* 0x000fe20000800000 */
[C---:B------:R-:W-:Y:S01]  /*24b0*/  FMUL R3, R93.reuse, 8388608 ;  /* 0x4b0000005d037820 */ /* 0x040fe20000400000 */
[----:B------:R-:W-:Y:S01]  /*24c0*/  FSETP.GEU.AND P3, PT, R93, 1.175494350822287508e-38, PT ;  /* 0x008000005d00780b */ /* 0x000fe20003f6e000 */
[----:B------:R-:W-:Y:S01]  /*24d0*/  BAR.SYNC.DEFER_BLOCKING 0x0 ;  /* 0x0000000000007b1d */ /* 0x000fe20000010000 */
[----:B------:R-:W-:Y:S01]  /*24e0*/  FSEL R22, R2, R92, !P2 ;  /* 0x0000005c02167208 */ /* 0x000fe20005000000 */
[----:B------:R-:W-:Y:S01]  /*24f0*/  @P1 FMUL R92, R92, 0.25 ;  /* 0x3e8000005c5c1820 */ /* 0x000fe20000400000 */
[----:B------:R-:W-:Y:S01]  /*2500*/  LOP3.LUT R17, R17, 0x2, R4, 0xf8, !PT ;  /* 0x0000000211117812 */ /* 0x000fe200078ef804 */
[----:B------:R-:W-:Y:S01]  /*2510*/  FMUL R4, R59, 0.25 ;  /* 0x3e8000003b047820 */ /* 0x000fe20000400000 */
[----:B------:R-:W-:Y:S01]  /*2520*/  FSEL R27, R3, R93, !P3 ;  /* 0x0000005d031b7208 */ /* 0x000fe20005800000 */
[----:B------:R-:W-:Y:S01]  /*2530*/  @P0 FMUL R93, R93, 0.25 ;  /* 0x3e8000005d5d0820 */ /* 0x000fe20000400000 */
[----:B------:R-:W-:Y:S01]  /*2540*/  @!P5 FMUL R92, R92, 16777216 ;  /* 0x4b8000005c5cd820 */ /* 0x000fe20000400000 */
[----:B------:R-:W-:Y:S01]  /*2550*/  VIADD R3, R22, 0xc0cafb0d ;  /* 0xc0cafb0d16037836 */ /* 0x000fe20000000000 */
[----:B------:R-:W-:Y:S01]  /*2560*/  FSEL R59, R4, R59, P0 ;  /* 0x0000003b043b7208 */ /* 0x000fe20000000000 */
[----:B------:R-:W-:Y:S01]  /*2570*/  @!P4 FMUL R93, R93, 16777216 ;  /* 0x4b8000005d5dc820 */ /* 0x000fe20000400000 */
[----:B------:R-:W0:Y:S01]  /*2580*/  MUFU.RCP R12, R92 ;  /* 0x0000005c000c7308 */ /* 0x000e220000001000 */
[----:B------:R-:W-:Y:S01]  /*2590*/  VIADD R4, R27, 0xc0cafb0d ;  /* 0xc0cafb0d1b047836 */ /* 0x000fe20000000000 */
[----:B------:R-:W-:Y:S01]  /*25a0*/  IADD3 R15, R0, UR16, R15 ;  /* 0x00000010000f7c10 */ /* 0x000fe2000fffe00f */
[----:B------:R-:W-:Y:S01]  /*25b0*/  @!P5 FMUL R61, R61, 16777216 ;  /* 0x4b8000003d3dd820 */ /* 0x000fe20000400000 */
[----:B------:R-:W-:Y:S01]  /*25c0*/  LOP3.LUT R0, R14, 0x4, RZ, 0xc0, !PT ;  /* 0x000000040e007812 */ /* 0x000fe200078ec0ff */
[----:B------:R-:W-:Y:S01]  /*25d0*/  @!P4 FMUL R63, R63, 16777216 ;  /* 0x4b8000003f3fc820 */ /* 0x000fe20000400000 */
[----:B------:R-:W-:Y:S01]  /*25e0*/  LOP3.LUT R23, R7, 0x460, R18, 0x78, !PT ;  /* 0x0000046007177812 */ /* 0x000fe200078e7812 */
[----:B------:R-:W-:Y:S01]  /*25f0*/  FMUL R7, R58, 0.25 ;  /* 0x3e8000003a077820 */ /* 0x000fe20000400000 */
[----:B------:R-:W1:Y:S01]  /*2600*/  MUFU.RCP R8, R93 ;  /* 0x0000005d00087308 */ /* 0x000e620000001000 */
[----:B------:R-:W-:Y:S01]  /*2610*/  LOP3.LUT R6, R4, 0xff800000, RZ, 0xc0, !PT ;  /* 0xff80000004067812 */ /* 0x000fe200078ec0ff */
[----:B------:R-:W-:Y:S01]  /*2620*/  IMAD.IADD R0, R0, 0x1, R15 ;  /* 0x0000000100007824 */ /* 0x000fe200078e020f */
[----:B------:R-:W-:Y:S01]  /*2630*/  FSEL R57, R10, R57, P1 ;  /* 0x000000390a397208 */ /* 0x000fe20000800000 */
[----:B------:R-:W-:Y:S01]  /*2640*/  @!P4 FMUL R11, R11, 16777216 ;  /* 0x4b8000000b0bc820 */ /* 0x000fe20000400000 */
[----:B------:R-:W-:Y:S01]  /*2650*/  FSEL R21, R21, R56, P1 ;  /* 0x0000003815157208 */ /* 0x000fe20000800000 */
[----:B------:R-:W-:Y:S01]  /*2660*/  @!P4 FMUL R59, R59, 16777216 ;  /* 0x4b8000003b3bc820 */ /* 0x000fe20000400000 */
[----:B------:R-:W-:Y:S01]  /*2670*/  LOP3.LUT R3, R3, 0xff800000, RZ, 0xc0, !PT ;  /* 0xff80000003037812 */ /* 0x000fe200078ec0ff */
[----:B------:R-:W-:Y:S01]  /*2680*/  @!P5 FMUL R57, R57, 16777216 ;  /* 0x4b8000003939d820 */ /* 0x000fe20000400000 */
[----:B------:R-:W-:Y:S01]  /*2690*/  FSEL R4, RZ, -23, P3 ;  /* 0xc1b80000ff047808 */ /* 0x000fe20001800000 */
[----:B------:R-:W-:Y:S01]  /*26a0*/  @!P5 FMUL R21, R21, 16777216 ;  /* 0x4b8000001515d820 */ /* 0x000fe20000400000 */
[----:B------:R-:W-:Y:S01]  /*26b0*/  I2FP.F32.S32 R9, R6 ;  /* 0x0000000600097245 */ /* 0x000fe20000201400 */
[----:B------:R-:W-:Y:S01]  /*26c0*/  IMAD.IADD R6, R27, 0x1, -R6 ;  /* 0x000000011b067824 */ /* 0x000fe200078e0a06 */
[----:B------:R-:W-:Y:S01]  /*26d0*/  FSEL R15, R7, R58, P0 ;  /* 0x0000003a070f7208 */ /* 0x000fe20000000000 */
[----:B------:R-:W-:Y:S01]  /*26e0*/  @!P5 FMUL R13, R13, 16777216 ;  /* 0x4b8000000d0dd820 */ /* 0x000fe20000400000 */
[----:B------:R-:W-:Y:S01]  /*26f0*/  FSEL R2, RZ, -23, P2 ;  /* 0xc1b80000ff027808 */ /* 0x000fe20001000000 */
[----:B------:R-:W-:Y:S01]  /*2700*/  FFMA.FTZ R9, R9, 1.1920928955078125e-07, R4 ;  /* 0x3400000009097823 */ /* 0x000fe20000010004 */
[----:B------:R-:W-:Y:S01]  /*2710*/  I2FP.F32.S32 R7, R3 ;  /* 0x0000000300077245 */ /* 0x000fe20000201400 */
[----:B------:R-:W-:-:S02]  /*2720*/  IMAD.IADD R3, R22, 0x1, -R3 ;  /* 0x0000000116037824 */ /* 0x000fc400078e0a03 */
[C---:B0-----:R-:W-:Y:S01]  /*2730*/  FMUL R57, R12.reuse, R57 ;  /* 0x000000390c397220 */ /* 0x041fe20000400000 */
[C---:B------:R-:W-:Y:S01]  /*2740*/  FMUL R4, R12.reuse, R21 ;  /* 0x000000150c047220 */ /* 0x040fe20000400000 */
[----:B------:R-:W-:Y:S01]  /*2750*/  @!P4 FMUL R15, R15, 16777216 ;  /* 0x4b8000000f0fc820 */ /* 0x000fe20000400000 */
[----:B------:R-:W-:Y:S01]  /*2760*/  FFMA.FTZ R2, R7, 1.1920928955078125e-07, R2 ;  /* 0x3400000007027823 */ /* 0x000fe20000010002 */
[----:B------:R-:W-:Y:S02]  /*2770*/  IMAD.MOV.U32 R7, RZ, RZ, 0x3dc6b27f ;  /* 0x3dc6b27fff077424 */ /* 0x000fe400078e00ff */
[----:B------:R-:W-:Y:S01]  /*2780*/  FADD R3, R3, -1 ;  /* 0xbf80000003037421 */ /* 0x000fe20000000000 */
[----:B------:R-:W-:Y:S01]  /*2790*/  FMUL R61, R12, R61 ;  /* 0x0000003d0c3d7220 */ /* 0x000fe20000400000 */
[----:B------:R-:W-:Y:S01]  /*27a0*/  FADD R6, R6, -1 ;  /* 0xbf80000006067421 */ /* 0x000fe20000000000 */
[C---:B-1----:R-:W-:Y:S01]  /*27b0*/  FMUL R63, R8.reuse, R63 ;  /* 0x0000003f083f7220 */ /* 0x042fe20000400000 */
[C---:B------:R-:W-:Y:S01]  /*27c0*/  FMUL R10, R8.reuse, R11 ;  /* 0x0000000b080a7220 */ /* 0x040fe20000400000 */
[----:B------:R-:W-:Y:S01]  /*27d0*/  FMUL R59, R8, R59 ;  /* 0x0000003b083b7220 */ /* 0x000fe20000400000 */
[----:B------:R-:W-:Y:S01]  /*27e0*/  FMUL R12, R12, R13 ;  /* 0x0000000d0c0c7220 */ /* 0x000fe20000400000 */
[----:B------:R-:W-:Y:S01]  /*27f0*/  FMUL R8, R8, R15 ;  /* 0x0000000f08087220 */ /* 0x000fe20000400000 */
[----:B------:R-:W-:Y:S01]  /*2800*/  F2FP.SATFINITE.E4M3.F32.PACK_AB_MERGE_C R57, R57, R4, RZ ;  /* 0x000000043939723e */ /* 0x000fe200048070ff */
[-C--:B------:R-:W-:Y:S01]  /*2810*/  FFMA.FTZ R4, R3, R7.reuse, -0.16845393180847167969 ;  /* 0xbe2c7f3003047423 */ /* 0x080fe20000010007 */
[C---:B------:R-:W-:Y:S01]  /*2820*/  FFMA.FTZ R7, R6.reuse, R7, -0.16845393180847167969 ;  /* 0xbe2c7f3006077423 */ /* 0x040fe20000010007 */
[----:B------:R-:W-:Y:S01]  /*2830*/  F2FP.SATFINITE.E4M3.F32.PACK_AB_MERGE_C R12, R61, R12, RZ ;  /* 0x0000000c3d0c723e */ /* 0x000fe200048070ff */
[----:B------:R-:W0:Y:S01]  /*2840*/  LDC R16, c[0x0][0x278] ;  /* 0x00009e00ff107b82 */ /* 0x000e220000000800 */
[----:B------:R-:W-:Y:S01]  /*2850*/  F2FP.SATFINITE.E4M3.F32.PACK_AB_MERGE_C R8, R59, R8, RZ ;  /* 0x000000083b08723e */ /* 0x000fe200048070ff */
[C---:B------:R-:W-:Y:S01]  /*2860*/  FFMA.FTZ R7, R6.reuse, R7, 0.1716887056827545166 ;  /* 0x3e2fcf2a06077423 */ /* 0x040fe20000010007 */
[----:B------:R-:W-:Y:S01]  /*2870*/  F2FP.SATFINITE.E4M3.F32.PACK_AB_MERGE_C R10, R63, R10, RZ ;  /* 0x0000000a3f0a723e */ /* 0x000fe200048070ff */
[----:B------:R-:W-:Y:S01]  /*2880*/  FFMA.FTZ R4, R3, R4, 0.1716887056827545166 ;  /* 0x3e2fcf2a03047423 */ /* 0x000fe20000010004 */
[----:B------:R-:W-:Y:S01]  /*2890*/  LOP3.LUT R57, R57, 0xffff, RZ, 0xc0, !PT ;  /* 0x0000ffff39397812 */ /* 0x000fe200078ec0ff */
[----:B------:R-:W-:Y:S01]  /*28a0*/  FFMA.FTZ R7, R6, R7, -0.17900948226451873779 ;  /* 0xbe374e4306077423 */ /* 0x000fe20000010007 */
[----:B------:R-:W-:Y:S01]  /*28b0*/  LOP3.LUT R12, R12, 0xffff, RZ, 0xc0, !PT ;  /* 0x0000ffff0c0c7812 */ /* 0x000fe200078ec0ff */
[C---:B------:R-:W-:Y:S01]  /*28c0*/  FFMA.FTZ R4, R3.reuse, R4, -0.17900948226451873779 ;  /* 0xbe374e4303047423 */ /* 0x040fe20000010004 */
[----:B------:R-:W-:Y:S01]  /*28d0*/  LOP3.LUT R14, R8, 0xffff, RZ, 0xc0, !PT ;  /* 0x0000ffff080e7812 */ /* 0x000fe200078ec0ff */
[----:B------:R-:W-:Y:S01]  /*28e0*/  FFMA.FTZ R7, R6, R7, 0.20512372255325317383 ;  /* 0x3e520bf406077423 */ /* 0x000fe20000010007 */
[----:B------:R-:W-:Y:S01]  /*28f0*/  LOP3.LUT R15, R10, 0xffff, RZ, 0xc0, !PT ;  /* 0x0000ffff0a0f7812 */ /* 0x000fe200078ec0ff */
[----:B------:R-:W-:Y:S01]  /*2900*/  FFMA.FTZ R4, R3, R4, 0.20512372255325317383 ;  /* 0x3e520bf403047423 */ /* 0x000fe20000010004 */
[----:B------:R-:W-:Y:S01]  /*2910*/  SHF.R.U32.HI R8, RZ, 0x8, R57 ;  /* 0x00000008ff087819 */ /* 0x000fe20000011639 */
[C---:B------:R-:W-:Y:S01]  /*2920*/  FFMA.FTZ R7, R6.reuse, R7, -0.24046532809734344482 ;  /* 0xbe763c8b06077423 */ /* 0x040fe20000010007 */
[--C-:B------:R-:W-:Y:S01]  /*2930*/  PRMT R13, R57, 0x3340, R12.reuse ;  /* 0x00003340390d7816 */ /* 0x100fe2000000000c */
[C---:B------:R-:W-:Y:S01]  /*2940*/  FFMA.FTZ R4, R3.reuse, R4, -0.24046532809734344482 ;  /* 0xbe763c8b03047423 */ /* 0x040fe20000010004 */
[----:B------:R-:W-:Y:S01]  /*2950*/  SHF.R.U32.HI R11, RZ, 0x8, R12 ;  /* 0x00000008ff0b7819 */ /* 0x000fe2000001160c */
[C---:B------:R-:W-:Y:S01]  /*2960*/  FFMA.FTZ R7, R6.reuse, R7, 0.28857114911079406738 ;  /* 0x3e93bf9906077423 */ /* 0x040fe20000010007 */
[----:B------:R-:W-:Y:S01]  /*2970*/  SHF.R.U32.HI R10, RZ, 0x8, R14 ;  /* 0x00000008ff0a7819 */ /* 0x000fe2000001160e */
[C---:B------:R-:W-:Y:S01]  /*2980*/  FFMA.FTZ R4, R3.reuse, R4, 0.28857114911079406738 ;  /* 0x3e93bf9903047423 */ /* 0x040fe20000010004 */
[--C-:B------:R-:W-:Y:S01]  /*2990*/  SHF.R.U32.HI R12, RZ, 0x8, R15.reuse ;  /* 0x00000008ff0c7819 */ /* 0x100fe2000001160f */
[----:B------:R-:W-:Y:S01]  /*29a0*/  FFMA.FTZ R7, R6, R7, -0.36067417263984680176 ;  /* 0xbeb8aa4906077423 */ /* 0x000fe20000010007 */
[----:B------:R-:W-:Y:S01]  /*29b0*/  PRMT R14, R14, 0x3340, R15 ;  /* 0x000033400e0e7816 */ /* 0x000fe2000000000f */
[----:B------:R-:W-:Y:S01]  /*29c0*/  FFMA.FTZ R4, R3, R4, -0.36067417263984680176 ;  /* 0xbeb8aa4903047423 */ /* 0x000fe20000010004 */
[----:B------:R-:W-:Y:S01]  /*29d0*/  LOP3.LUT R8, R8, 0xffff, RZ, 0xc0, !PT ;  /* 0x0000ffff08087812 */ /* 0x000fe200078ec0ff */
[----:B------:R-:W-:Y:S01]  /*29e0*/  FFMA.FTZ R7, R6, R7, 0.48089820146560668945 ;  /* 0x3ef6384a06077423 */ /* 0x000fe20000010007 */
[----:B------:R-:W-:Y:S01]  /*29f0*/  LOP3.LUT R11, R11, 0xffff, RZ, 0xc0, !PT ;  /* 0x0000ffff0b0b7812 */ /* 0x000fe200078ec0ff */
[C---:B------:R-:W-:Y:S01]  /*2a00*/  FFMA.FTZ R4, R3.reuse, R4, 0.48089820146560668945 ;  /* 0x3ef6384a03047423 */ /* 0x040fe20000010004 */
[----:B------:R-:W-:Y:S01]  /*2a10*/  LOP3.LUT R15, R10, 0xffff, RZ, 0xc0, !PT ;  /* 0x0000ffff0a0f7812 */ /* 0x000fe200078ec0ff */
[----:B------:R-:W-:Y:S01]  /*2a20*/  FFMA.FTZ R7, R6, R7, -0.72134751081466674805 ;  /* 0xbf38aa3b06077423 */ /* 0x000fe20000010007 */
[----:B------:R-:W-:Y:S01]  /*2a30*/  LOP3.LUT R12, R12, 0xffff, RZ, 0xc0, !PT ;  /* 0x0000ffff0c0c7812 */ /* 0x000fe200078ec0ff */
[----:B------:R-:W-:Y:S01]  /*2a40*/  FFMA.FTZ R4, R3, R4, -0.72134751081466674805 ;  /* 0xbf38aa3b03047423 */ /* 0x000fe20000010004 */
[----:B------:R-:W-:Y:S01]  /*2a50*/  PRMT R8, R8, 0x3340, R11 ;  /* 0x0000334008087816 */ /* 0x000fe2000000000b */
[C---:B------:R-:W-:Y:S01]  /*2a60*/  FMUL R7, R6.reuse, R7 ;  /* 0x0000000706077220 */ /* 0x040fe20000400000 */
[----:B------:R-:W-:Y:S01]  /*2a70*/  PRMT R15, R15, 0x3340, R12 ;  /* 0x000033400f0f7816 */ /* 0x000fe2000000000c */
[----:B------:R-:W-:Y:S01]  /*2a80*/  FMUL R4, R3, R4 ;  /* 0x0000000403047220 */ /* 0x000fe20000400000 */
[----:B------:R-:W-:Y:S01]  /*2a90*/  LOP3.LUT R23, R23, 0x1c, R20, 0xf8, !PT ;  /* 0x0000001c17177812 */ /* 0x000fe200078ef814 */
[----:B------:R-:W-:Y:S01]  /*2aa0*/  FMUL R7, R6, R7 ;  /* 0x0000000706077220 */ /* 0x000fe20000400000 */
[----:B------:R-:W-:Y:S01]  /*2ab0*/  PRMT R8, R13, 0x5410, R8 ;  /* 0x000054100d087816 */ /* 0x000fe20000000008 */
[----:B------:R-:W-:Y:S01]  /*2ac0*/  FMUL R4, R3, R4 ;  /* 0x0000000403047220 */ /* 0x000fe20000400000 */
[----:B------:R-:W-:Y:S01]  /*2ad0*/  PRMT R15, R14, 0x5410, R15 ;  /* 0x000054100e0f7816 */ /* 0x000fe2000000000f */
[----:B------:R-:W-:Y:S01]  /*2ae0*/  FFMA.FTZ R6, R6, 1.4426950216293334961, R7 ;  /* 0x3fb8aa3b06067823 */ /* 0x000fe20000010007 */
[----:B------:R-:W-:Y:S01]  /*2af0*/  LOP3.LUT R10, R23, 0x20, RZ, 0x3c, !PT ;  /* 0x00000020170a7812 */ /* 0x000fe200078e3cff */
[----:B------:R1:W-:Y:S01]  /*2b00*/  STS [R23+UR16], R8 ;  /* 0x0000000817007988 */ /* 0x0003e20008000810 */
[----:B------:R-:W2:Y:S01]  /*2b10*/  LDC.64 R12, c[0x0][0x228] ;  /* 0x00008a00ff0c7b82 */ /* 0x000ea20000000a00 */
[----:B------:R-:W-:Y:S01]  /*2b20*/  FADD R18, R9, R6 ;  /* 0x0000000609127221 */ /* 0x000fe20000000000 */
[----:B------:R-:W-:Y:S01]  /*2b30*/  LOP3.LUT R6, R17, 0x40, RZ, 0x3c, !PT ;  /* 0x0000004011067812 */ /* 0x000fe200078e3cff */
[----:B------:R3:W-:Y:S01]  /*2b40*/  STS [R10+UR16+0x200], R15 ;  /* 0x0002000f0a007988 */ /* 0x0007e20008000810 */
[----:B------:R-:W-:Y:S01]  /*2b50*/  SHF.R.U32.HI R11, RZ, 0x6, R20 ;  /* 0x00000006ff0b7819 */ /* 0x000fe20000011614 */
[----:B------:R-:W-:Y:S01]  /*2b60*/  FFMA.FTZ R3, R3, 1.4426950216293334961, R4 ;  /* 0x3fb8aa3b03037823 */ /* 0x000fe20000010004 */
[----:B------:R-:W-:-:S02]  /*2b70*/  ISETP.GE.U32.AND P0, PT, R22, 0x7f800000, PT ;  /* 0x7f8000001600780c */ /* 0x000fc40003f06070 */
[----:B------:R-:W-:Y:S01]  /*2b80*/  BAR.SYNC.DEFER_BLOCKING 0x0 ;  /* 0x0000000000007b1d */ /* 0x000fe20000010000 */
[----:B------:R-:W-:Y:S01]  /*2b90*/  SGXT.U32 R7, R11, 0x2 ;  /* 0x000000020b07781a */ /* 0x000fe20000000000 */
[----:B------:R-:W-:Y:S01]  /*2ba0*/  FADD R4, R2, R3 ;  /* 0x0000000302047221 */ /* 0x000fe20000000000 */
[----:B------:R-:W-:Y:S02]  /*2bb0*/  ISETP.GE.U32.AND P2, PT, R27, 0x7f800000, PT ;  /* 0x7f8000001b00780c */ /* 0x000fe40003f46070 */
[----:B------:R-:W-:Y:S01]  /*2bc0*/  FSETP.NEU.AND P1, PT, R22, RZ, PT ;  /* 0x000000ff1600720b */ /* 0x000fe20003f2d000 */
[----:B0-----:R-:W-:Y:S01]  /*2bd0*/  IMAD R7, R7, R16, RZ ;  /* 0x0000001007077224 */ /* 0x001fe200078e02ff */
[----:B------:R-:W-:Y:S01]  /*2be0*/  ULDC.64 UR4, c[0x0][0x270] ;  /* 0x00009c0000047ab9 */ /* 0x000fe20000000a00 */
[----:B-1----:R-:W-:Y:S01]  /*2bf0*/  LEA.HI R23, R20, 0xc, RZ, 0x1a ;  /* 0x0000000c14177811 */ /* 0x002fe200078fd0ff */
[----:B------:R-:W-:Y:S01]  /*2c00*/  UIMAD UR4, UR17, UR4, URZ ;  /* 0x00000004110472a4 */ /* 0x000fe2000f8e023f */
[----:B------:R-:W-:Y:S01]  /*2c10*/  IMAD R9, R16, 0x4, R7 ;  /* 0x0000000410097824 */ /* 0x000fe200078e0207 */
[----:B------:R-:W-:Y:S01]  /*2c20*/  LEA.HI R31, R20, 0x1c, RZ, 0x1a ;  /* 0x0000001c141f7811 */ /* 0x000fe200078fd0ff */
[----:B------:R-:W-:Y:S01]  /*2c30*/  @P0 IMAD.MOV.U32 R2, RZ, RZ, 0x7f800000 ;  /* 0x7f800000ff020424 */ /* 0x000fe200078e00ff */
[----:B------:R-:W0:Y:S01]  /*2c40*/  LDC.64 R36, c[0x0][0x230] ;  /* 0x00008c00ff247b82 */ /* 0x000e220000000a00 */
[----:B------:R-:W-:Y:S01]  /*2c50*/  IMAD R3, R19, UR5, RZ ;  /* 0x0000000513037c24 */ /* 0x000fe2000f8e02ff */
[----:B------:R-:W-:Y:S01]  /*2c60*/  USHF.R.S32.HI UR5, URZ, 0x1f, UR4 ;  /* 0x0000001f3f057899 */ /* 0x000fe20008011404 */
[----:B------:R-:W-:Y:S01]  /*2c70*/  @P0 FFMA.FTZ R4, R22, R2, +INF ;  /* 0x7f80000016040423 */ /* 0x000fe20000010002 */
[C---:B------:R-:W-:Y:S01]  /*2c80*/  IMAD R11, R16.reuse, 0x4, R9 ;  /* 0x00000004100b7824 */ /* 0x040fe200078e0209 */
[----:B------:R-:W-:Y:S01]  /*2c90*/  FSETP.NEU.AND P0, PT, R27, RZ, PT ;  /* 0x000000ff1b00720b */ /* 0x000fe20003f0d000 */
[----:B------:R-:W-:Y:S01]  /*2ca0*/  @P2 IMAD.MOV.U32 R8, RZ, RZ, 0x7f800000 ;  /* 0x7f800000ff082424 */ /* 0x000fe200078e00ff */
[----:B--2---:R-:W-:Y:S01]  /*2cb0*/  IADD3 R22, P3, P4, R3, UR4, R12 ;  /* 0x0000000403167c10 */ /* 0x004fe2000fc7e00c */
[C---:B---3--:R-:W-:Y:S01]  /*2cc0*/  IMAD R15, R16.reuse, 0x8, R11 ;  /* 0x00000008100f7824 */ /* 0x048fe200078e020b */
[----:B------:R-:W-:Y:S01]  /*2cd0*/  SHF.R.S32.HI R2, RZ, 0x1f, R3 ;  /* 0x0000001fff027819 */ /* 0x000fe20000011403 */
[----:B------:R-:W-:Y:S01]  /*2ce0*/  @P2 FFMA.FTZ R18, R27, R8, +INF ;  /* 0x7f8000001b122423 */ /* 0x000fe20000010008 */
[----:B------:R-:W1:Y:S01]  /*2cf0*/  LDS.U16 R25, [R17+UR16] ;  /* 0x0000001011197984 */ /* 0x000e620008000400 */
[----:B------:R-:W-:Y:S01]  /*2d00*/  IMAD R21, R16, 0x4, R15 ;  /* 0x0000000410157824 */ /* 0x000fe200078e020f */
[----:B------:R-:W-:Y:S01]  /*2d10*/  IADD3.X R26, R2, UR5, R13, P3, P4 ;  /* 0x00000005021a7c10 */ /* 0x000fe20009fe840d */
[----:B------:R-:W-:Y:S01]  /*2d20*/  IMAD R13, R23, R16, RZ ;  /* 0x00000010170d7224 */ /* 0x000fe200078e02ff */
[----:B------:R-:W2:Y:S01]  /*2d30*/  LDS.U16 R33, [R6+UR16] ;  /* 0x0000001006217984 */ /* 0x000ea20008000400 */
[----:B------:R-:W-:Y:S01]  /*2d40*/  IADD3 R2, P3, R7, R22, RZ ;  /* 0x0000001607027210 */ /* 0x000fe20007f7e0ff */
[----:B------:R-:W-:Y:S01]  /*2d50*/  IMAD R23, R31, R16, RZ ;  /* 0x000000101f177224 */ /* 0x000fe200078e02ff */
[-C--:B------:R-:W-:Y:S01]  /*2d60*/  IADD3 R8, P5, R11, R22.reuse, RZ ;  /* 0x000000160b087210 */ /* 0x080fe20007fbe0ff */
[----:B------:R3:W4:Y:S01]  /*2d70*/  LDS.U16 R29, [R17+UR16+0x100] ;  /* 0x00010010111d7984 */ /* 0x0007220008000400 */
[-C--:B------:R-:W-:Y:S01]  /*2d80*/  IADD3 R10, P2, R13, R22.reuse, RZ ;  /* 0x000000160d0a7210 */ /* 0x080fe20007f5e0ff */
[----:B------:R-:W-:Y:S01]  /*2d90*/  ULDC UR4, c[0x0][0x27c] ;  /* 0x00009f0000047ab9 */ /* 0x000fe20000000800 */
[----:B------:R-:W-:Y:S01]  /*2da0*/  IADD3 R12, P4, R15, R22, RZ ;  /* 0x000000160f0c7210 */ /* 0x000fe20007f9e0ff */
[----:B------:R5:W0:Y:S01]  /*2db0*/  LDS.U16 R24, [R6+UR16+0x100] ;  /* 0x0001001006187984 */ /* 0x000a220008000400 */
[----:B------:R-:W-:Y:S01]  /*2dc0*/  LEA.HI.X.SX32 R3, R7, R26, 0x1, P3 ;  /* 0x0000001a07037211 */ /* 0x000fe200018f0eff */
[----:B------:R-:W-:Y:S01]  /*2dd0*/  UIMAD UR4, UR17, UR4, URZ ;  /* 0x00000004110472a4 */ /* 0x000fe2000f8e023f */
[-C--:B------:R-:W-:Y:S01]  /*2de0*/  IADD3 R14, P3, R21, R22.reuse, RZ ;  /* 0x00000016150e7210 */ /* 0x080fe20007f7e0ff */
[----:B---3--:R-:W-:Y:S01]  /*2df0*/  IMAD R17, R16, 0x4, R21 ;  /* 0x0000000410117824 */ /* 0x008fe200078e0215 */
[----:B------:R-:W-:Y:S01]  /*2e00*/  FSEL R18, R18, -INF , P0 ;  /* 0xff80000012127808 */ /* 0x000fe20000000000 */
[----:B------:R-:W-:Y:S01]  /*2e10*/  USHF.L.U32 UR6, UR4, 0x2, URZ ;  /* 0x0000000204067899 */ /* 0x000fe2000800063f */
[----:B-----5:R-:W-:Y:S01]  /*2e20*/  IADD3 R6, P6, R9, R22, RZ ;  /* 0x0000001609067210 */ /* 0x020fe20007fde0ff */
[----:B------:R-:W-:-:S02]  /*2e30*/  UIMAD.WIDE UR4, UR4, 0x4, URZ ;  /* 0x00000004040478a5 */ /* 0x000fc4000f8e023f */
[----:B------:R-:W-:Y:S01]  /*2e40*/  FFMA R5, R18, 0.69314718246459960938, R5 ;  /* 0x3f31721812057823 */ /* 0x000fe20000000005 */
[-C--:B------:R-:W-:Y:S02]  /*2e50*/  LEA.HI.X.SX32 R7, R9, R26.reuse, 0x1, P6 ;  /* 0x0000001a09077211 */ /* 0x080fe400030f0eff */
[-C--:B------:R-:W-:Y:S02]  /*2e60*/  LEA.HI.X.SX32 R9, R11, R26.reuse, 0x1, P5 ;  /* 0x0000001a0b097211 */ /* 0x080fe400028f0eff */
[-C--:B------:R-:W-:Y:S02]  /*2e70*/  LEA.HI.X.SX32 R11, R13, R26.reuse, 0x1, P2 ;  /* 0x0000001a0d0b7211 */ /* 0x080fe400010f0eff */
[-C--:B------:R-:W-:Y:S02]  /*2e80*/  LEA.HI.X.SX32 R13, R15, R26.reuse, 0x1, P4 ;  /* 0x0000001a0f0d7211 */ /* 0x080fe400020f0eff */
[----:B------:R-:W-:Y:S02]  /*2e90*/  LEA.HI.X.SX32 R15, R21, R26, 0x1, P3 ;  /* 0x0000001a150f7211 */ /* 0x000fe400018f0eff */
[----:B------:R-:W-:-:S02]  /*2ea0*/  IADD3 R16, P6, R17, R22, RZ ;  /* 0x0000001611107210 */ /* 0x000fc40007fde0ff */
[----:B------:R-:W-:Y:S02]  /*2eb0*/  IADD3 R22, P5, R23, R22, RZ ;  /* 0x0000001617167210 */ /* 0x000fe40007fbe0ff */
[----:B------:R-:W-:Y:S02]  /*2ec0*/  LEA.HI.X.SX32 R17, R17, R26, 0x1, P6 ;  /* 0x0000001a11117211 */ /* 0x000fe400030f0eff */
[C---:B-1----:R-:W-:Y:S02]  /*2ed0*/  PRMT R21, R25.reuse, 0x7770, RZ ;  /* 0x0000777019157816 */ /* 0x042fe400000000ff */
[----:B------:R-:W-:Y:S02]  /*2ee0*/  PRMT R25, R25, 0x7771, RZ ;  /* 0x0000777119197816 */ /* 0x000fe400000000ff */
[C---:B--2---:R-:W-:Y:S01]  /*2ef0*/  PRMT R31, R33.reuse, 0x7770, RZ ;  /* 0x00007770211f7816 */ /* 0x044fe200000000ff */
[----:B------:R1:W-:Y:S01]  /*2f00*/  STG.E.U8 desc[UR20][R2.64], R21 ;  /* 0x0000001502007986 */ /* 0x0003e2000c101114 */
[----:B------:R-:W-:-:S02]  /*2f10*/  PRMT R33, R33, 0x7771, RZ ;  /* 0x0000777121217816 */ /* 0x000fc400000000ff */
[C---:B----4-:R-:W-:Y:S01]  /*2f20*/  PRMT R27, R29.reuse, 0x7770, RZ ;  /* 0x000077701d1b7816 */ /* 0x050fe200000000ff */
[----:B------:R2:W-:Y:S01]  /*2f30*/  STG.E.U8 desc[UR20][R6.64], R31 ;  /* 0x0000001f06007986 */ /* 0x0005e2000c101114 */
[----:B------:R-:W-:Y:S02]  /*2f40*/  PRMT R29, R29, 0x7771, RZ ;  /* 0x000077711d1d7816 */ /* 0x000fe400000000ff */
[----:B0-----:R-:W-:Y:S01]  /*2f50*/  PRMT R35, R24, 0x7770, RZ ;  /* 0x0000777018237816 */ /* 0x001fe200000000ff */
[----:B------:R0:W-:Y:S01]  /*2f60*/  STG.E.U8 desc[UR20][R8.64], R25 ;  /* 0x0000001908007986 */ /* 0x0001e2000c101114 */
[----:B------:R-:W-:-:S03]  /*2f70*/  LEA.HI.X.SX32 R23, R23, R26, 0x1, P5 ;  /* 0x0000001a17177211 */ /* 0x000fc600028f0eff */
[----:B------:R0:W-:Y:S01]  /*2f80*/  STG.E.U8 desc[UR20][R10.64], R33 ;  /* 0x000000210a007986 */ /* 0x0001e2000c101114 */
[----:B-1----:R-:W-:Y:S02]  /*2f90*/  FSEL R3, R4, -INF , P1 ;  /* 0xff80000004037808 */ /* 0x002fe40000800000 */
[----:B------:R-:W-:Y:S01]  /*2fa0*/  LOP3.LUT P1, RZ, R20, 0xc0, RZ, 0xc0, !PT ;  /* 0x000000c014ff7812 */ /* 0x000fe2000782c0ff */
[----:B------:R0:W-:Y:S01]  /*2fb0*/  STG.E.U8 desc[UR20][R12.64], R27 ;  /* 0x0000001b0c007986 */ /* 0x0001e2000c101114 */
[----:B--2---:R-:W-:Y:S01]  /*2fc0*/  PRMT R7, R24, 0x7771, RZ ;  /* 0x0000777118077816 */ /* 0x004fe200000000ff */
[----:B------:R-:W-:Y:S02]  /*2fd0*/  IMAD.SHL.U32 R20, R20, 0x2, RZ ;  /* 0x0000000214147824 */ /* 0x000fe400078e00ff */
[----:B------:R-:W-:Y:S01]  /*2fe0*/  FFMA R4, R3, 0.69314718246459960938, R34 ;  /* 0x3f31721803047823 */ /* 0x000fe20000000022 */
[----:B------:R0:W-:Y:S01]  /*2ff0*/  STG.E.U8 desc[UR20][R14.64], R35 ;  /* 0x000000230e007986 */ /* 0x0001e2000c101114 */
[----:B------:R-:W-:Y:S01]  /*3000*/  IMAD.SHL.U32 R3, R19, 0x4, RZ ;  /* 0x0000000413037824 */ /* 0x000fe200078e00ff */
[----:B------:R-:W-:-:S02]  /*3010*/  LOP3.LUT R20, R20, 0xf8, RZ, 0xc0, !PT ;  /* 0x000000f814147812 */ /* 0x000fc400078ec0ff */
[----:B------:R0:W-:Y:S01]  /*3020*/  STG.E.U8 desc[UR20][R16.64], R29 ;  /* 0x0000001d10007986 */ /* 0x0001e2000c101114 */
[----:B------:R-:W-:Y:S01]  /*3030*/  IMAD.HI R6, R19, 0x4, RZ ;  /* 0x0000000413067827 */ /* 0x000fe200078e02ff */
[----:B------:R-:W-:Y:S02]  /*3040*/  IADD3 R2, P0, P2, R3, UR6, R36 ;  /* 0x0000000603027c10 */ /* 0x000fe4000fa1e024 */
[----:B------:R0:W-:Y:S02]  /*3050*/  STG.E.U8 desc[UR20][R22.64], R7 ;  /* 0x0000000716007986 */ /* 0x0001e4000c101114 */
[----:B------:R-:W-:Y:S01]  /*3060*/  IADD3.X R3, R6, UR5, R37, P0, P2 ;  /* 0x0000000506037c10 */ /* 0x000fe200087e4425 */
[----:B------:R-:W-:Y:S06]  /*3070*/  BAR.SYNC.DEFER_BLOCKING 0x0 ;  /* 0x0000000000007b1d */ /* 0x000fec0000010000 */
[----:B------:R0:W-:Y:S02]  /*3080*/  STS.64 [R20+UR16], R4 ;  /* 0x0000000414007988 */ /* 0x0001e40008000a10 */
[----:B------:R-:W-:Y:S06]  /*3090*/  BAR.SYNC.DEFER_BLOCKING 0x0 ;  /* 0x0000000000007b1d */ /* 0x000fec0000010000 */
[----:B------:R-:W-:Y:S05]  /*30a0*/  @P1 EXIT ;  /* 0x000000000000194d */ /* 0x000fea0003800000 */
[----:B0-----:R-:W0:Y:S04]  /*30b0*/  LDS R5, [R0] ;  /* 0x0000000000057984 */ /* 0x001e280000000800 */
[----:B0-----:R-:W-:Y:S01]  /*30c0*/  STG.E desc[UR20][R2.64], R5 ;  /* 0x0000000502007986 */ /* 0x001fe2000c101914 */
[----:B------:R-:W-:Y:S05]  /*30d0*/  EXIT ;  /* 0x000000000000794d */ /* 0x000fea0003800000 */
.L_x_2:
[----:B------:R-:W-:-:S00]  /*30e0*/  BRA `(.L_x_2) ;  /* 0xfffffffc00fc7947 */ /* 0x000fc0000383ffff */
[----:B------:R-:W-:-:S00]  /*30f0*/  NOP ;  /* 0x0000000000007918 */ /* 0x000fc00000000000 */
        /* <DEDUP_REMOVED lines=8> */
.L_x_3:


//--------------------- .nv.global.init           --------------------------
	.section	.nv.global.init,"aw",@progbits
.nv.global.init:
	.type		_$_str,@object
	.size		_$_str,(.L_0 - _$_str)
_$_str:
        /*0000*/ 	.byte	0x5f, 0x5f, 0x43, 0x55, 0x44, 0x41, 0x5f, 0x46, 0x54, 0x5a, 0x00
.L_0:


//--------------------- .nv.shared.attn_fwd       --------------------------
	.section	.nv.shared.attn_fwd,"aw",@nobits
	.sectionflags	@""
	.align	16
	.zero		1024


//--------------------- .nv.shared.reserved.0     --------------------------
	.section	.nv.shared.reserved.0,"aw",@nobits
	.weak		__nv_reservedSMEM_offset_0_alias
	.size		__nv_reservedSMEM_offset_0_alias, 0, 0
	.other		__nv_reservedSMEM_offset_0_alias,@"STO_CUDA_RESERVED_SHARED STV_DEFAULT"
__nv_reservedSMEM_offset_0_alias:
	.zero		0


//--------------------- .nv.constant0.attn_fwd    --------------------------
	.section	.nv.constant0.attn_fwd,"a",@progbits
	.sectionflags	@""
	.align	4
.nv.constant0.attn_fwd:
	.zero		664


//--------------------- SYMBOLS --------------------------

	.type		.nv.reservedSmem.offset0,@object
	.size		.nv.reservedSmem.offset0,0x4
